//
// Generated by NVIDIA NVVM Compiler
//
// Compiler Build ID: CL-36424714
// Cuda compilation tools, release 13.0, V13.0.88
// Based on NVVM 20.0.0
//

.version 9.0
.target sm_100
.address_size 64

// _ZZ30nth_value_by_pixel_search_sortE18degeneracy_counter has been demoted
// _ZZ30nth_value_by_pixel_search_sortE7to_sort has been demoted
.global .align 1 .b8 _ZN34_INTERNAL_9dcd3a82_4_k_cu_764501914cuda3std3__45__cpo5beginE[1];
.global .align 1 .b8 _ZN34_INTERNAL_9dcd3a82_4_k_cu_764501914cuda3std3__45__cpo3endE[1];
.global .align 1 .b8 _ZN34_INTERNAL_9dcd3a82_4_k_cu_764501914cuda3std3__45__cpo6cbeginE[1];
.global .align 1 .b8 _ZN34_INTERNAL_9dcd3a82_4_k_cu_764501914cuda3std3__45__cpo4cendE[1];
.global .align 1 .b8 _ZN34_INTERNAL_9dcd3a82_4_k_cu_764501914cuda3std3__45__cpo6rbeginE[1];
.global .align 1 .b8 _ZN34_INTERNAL_9dcd3a82_4_k_cu_764501914cuda3std3__45__cpo4rendE[1];
.global .align 1 .b8 _ZN34_INTERNAL_9dcd3a82_4_k_cu_764501914cuda3std3__45__cpo7crbeginE[1];
.global .align 1 .b8 _ZN34_INTERNAL_9dcd3a82_4_k_cu_764501914cuda3std3__45__cpo5crendE[1];
.global .align 1 .b8 _ZN34_INTERNAL_9dcd3a82_4_k_cu_764501914cuda3std3__436_GLOBAL__N__9dcd3a82_4_k_cu_764501916ignoreE[1];
.global .align 1 .b8 _ZN34_INTERNAL_9dcd3a82_4_k_cu_764501914cuda3std3__419piecewise_constructE[1];
.global .align 1 .b8 _ZN34_INTERNAL_9dcd3a82_4_k_cu_764501914cuda3std3__48in_placeE[1];
.global .align 1 .b8 _ZN34_INTERNAL_9dcd3a82_4_k_cu_764501914cuda3std3__420unreachable_sentinelE[1];
.global .align 1 .b8 _ZN34_INTERNAL_9dcd3a82_4_k_cu_764501914cuda3std3__47nulloptE[1];
.global .align 1 .b8 _ZN34_INTERNAL_9dcd3a82_4_k_cu_764501914cuda3std3__48unexpectE[1];
.global .align 1 .b8 _ZN34_INTERNAL_9dcd3a82_4_k_cu_764501914cuda3std6ranges3__45__cpo4swapE[1];
.global .align 1 .b8 _ZN34_INTERNAL_9dcd3a82_4_k_cu_764501914cuda3std6ranges3__45__cpo9iter_moveE[1];
.global .align 1 .b8 _ZN34_INTERNAL_9dcd3a82_4_k_cu_764501914cuda3std6ranges3__45__cpo5beginE[1];
.global .align 1 .b8 _ZN34_INTERNAL_9dcd3a82_4_k_cu_764501914cuda3std6ranges3__45__cpo3endE[1];
.global .align 1 .b8 _ZN34_INTERNAL_9dcd3a82_4_k_cu_764501914cuda3std6ranges3__45__cpo6cbeginE[1];
.global .align 1 .b8 _ZN34_INTERNAL_9dcd3a82_4_k_cu_764501914cuda3std6ranges3__45__cpo4cendE[1];
.global .align 1 .b8 _ZN34_INTERNAL_9dcd3a82_4_k_cu_764501914cuda3std6ranges3__45__cpo7advanceE[1];
.global .align 1 .b8 _ZN34_INTERNAL_9dcd3a82_4_k_cu_764501914cuda3std6ranges3__45__cpo9iter_swapE[1];
.global .align 1 .b8 _ZN34_INTERNAL_9dcd3a82_4_k_cu_764501914cuda3std6ranges3__45__cpo4nextE[1];
.global .align 1 .b8 _ZN34_INTERNAL_9dcd3a82_4_k_cu_764501914cuda3std6ranges3__45__cpo4prevE[1];
.global .align 1 .b8 _ZN34_INTERNAL_9dcd3a82_4_k_cu_764501914cuda3std6ranges3__45__cpo4dataE[1];
.global .align 1 .b8 _ZN34_INTERNAL_9dcd3a82_4_k_cu_764501914cuda3std6ranges3__45__cpo5cdataE[1];
.global .align 1 .b8 _ZN34_INTERNAL_9dcd3a82_4_k_cu_764501914cuda3std6ranges3__45__cpo4sizeE[1];
.global .align 1 .b8 _ZN34_INTERNAL_9dcd3a82_4_k_cu_764501914cuda3std6ranges3__45__cpo5ssizeE[1];
.global .align 1 .b8 _ZN34_INTERNAL_9dcd3a82_4_k_cu_764501914cuda3std6ranges3__45__cpo8distanceE[1];
.global .align 1 .b8 _ZN34_INTERNAL_9dcd3a82_4_k_cu_764501916thrust24THRUST_300001_SM_1000_NS8cuda_cub3parE[1];
.global .align 1 .b8 _ZN34_INTERNAL_9dcd3a82_4_k_cu_764501916thrust24THRUST_300001_SM_1000_NS8cuda_cub10par_nosyncE[1];
.global .align 1 .b8 _ZN34_INTERNAL_9dcd3a82_4_k_cu_764501916thrust24THRUST_300001_SM_1000_NS6system6detail10sequential3seqE[1];
.global .align 1 .b8 _ZN34_INTERNAL_9dcd3a82_4_k_cu_764501916thrust24THRUST_300001_SM_1000_NS6system3cpp3parE[1];
.global .align 1 .b8 _ZN34_INTERNAL_9dcd3a82_4_k_cu_764501916thrust24THRUST_300001_SM_1000_NS12placeholders2_1E[1];
.global .align 1 .b8 _ZN34_INTERNAL_9dcd3a82_4_k_cu_764501916thrust24THRUST_300001_SM_1000_NS12placeholders2_2E[1];
.global .align 1 .b8 _ZN34_INTERNAL_9dcd3a82_4_k_cu_764501916thrust24THRUST_300001_SM_1000_NS12placeholders2_3E[1];
.global .align 1 .b8 _ZN34_INTERNAL_9dcd3a82_4_k_cu_764501916thrust24THRUST_300001_SM_1000_NS12placeholders2_4E[1];
.global .align 1 .b8 _ZN34_INTERNAL_9dcd3a82_4_k_cu_764501916thrust24THRUST_300001_SM_1000_NS12placeholders2_5E[1];
.global .align 1 .b8 _ZN34_INTERNAL_9dcd3a82_4_k_cu_764501916thrust24THRUST_300001_SM_1000_NS12placeholders2_6E[1];
.global .align 1 .b8 _ZN34_INTERNAL_9dcd3a82_4_k_cu_764501916thrust24THRUST_300001_SM_1000_NS12placeholders2_7E[1];
.global .align 1 .b8 _ZN34_INTERNAL_9dcd3a82_4_k_cu_764501916thrust24THRUST_300001_SM_1000_NS12placeholders2_8E[1];
.global .align 1 .b8 _ZN34_INTERNAL_9dcd3a82_4_k_cu_764501916thrust24THRUST_300001_SM_1000_NS12placeholders2_9E[1];
.global .align 1 .b8 _ZN34_INTERNAL_9dcd3a82_4_k_cu_764501916thrust24THRUST_300001_SM_1000_NS12placeholders3_10E[1];
.global .align 1 .b8 _ZN34_INTERNAL_9dcd3a82_4_k_cu_764501916thrust24THRUST_300001_SM_1000_NS3seqE[1];
.global .align 1 .b8 _ZN34_INTERNAL_9dcd3a82_4_k_cu_764501916thrust24THRUST_300001_SM_1000_NS6deviceE[1];
.extern .shared .align 16 .b8 sh_array[];
.extern .shared .align 16 .b8 to_sort[];

.func quicksort(
	.param .b64 quicksort_param_0,
	.param .b32 quicksort_param_1,
	.param .b32 quicksort_param_2
)
{
	.reg .pred 	%p<6>;
	.reg .b32 	%r<15>;
	.reg .b32 	%f<6>;
	.reg .b64 	%rd<10>;

	ld.param.u64 	%rd4, [quicksort_param_0];
	ld.param.u32 	%r11, [quicksort_param_1];
	ld.param.u32 	%r10, [quicksort_param_2];
	setp.ge.s32 	%p1, %r11, %r10;
	@%p1 bra 	$L__BB0_9;
	mul.wide.s32 	%rd5, %r10, 4;
	add.s64 	%rd1, %rd4, %rd5;
$L__BB0_2:
	ld.f32 	%f1, [%rd1];
	add.s32 	%r14, %r11, -1;
	mov.u32 	%r12, %r11;
$L__BB0_3:
	mul.wide.s32 	%rd6, %r12, 4;
	add.s64 	%rd2, %rd4, %rd6;
	ld.f32 	%f2, [%rd2];
	setp.gtu.f32 	%p2, %f2, %f1;
	@%p2 bra 	$L__BB0_5;
	add.s32 	%r5, %r14, 1;
	mul.wide.s32 	%rd7, %r14, 4;
	add.s64 	%rd8, %rd4, %rd7;
	ld.f32 	%f5, [%rd8+4];
	st.f32 	[%rd2], %f5;
	st.f32 	[%rd8+4], %f2;
	mov.u32 	%r14, %r5;
$L__BB0_5:
	add.s32 	%r12, %r12, 1;
	setp.lt.s32 	%p3, %r12, %r10;
	@%p3 bra 	$L__BB0_3;
	ld.f32 	%f3, [%rd1];
	mul.wide.s32 	%rd9, %r14, 4;
	add.s64 	%rd3, %rd4, %rd9;
	ld.f32 	%f4, [%rd3+4];
	setp.geu.f32 	%p4, %f3, %f4;
	@%p4 bra 	$L__BB0_8;
	st.f32 	[%rd3+4], %f3;
	st.f32 	[%rd1], %f4;
$L__BB0_8:
	{ // callseq 0, 0
	.param .b64 param0;
	st.param.b64 	[param0], %rd4;
	.param .b32 param1;
	st.param.b32 	[param1], %r11;
	.param .b32 param2;
	st.param.b32 	[param2], %r14;
	call.uni 
	quicksort, 
	(
	param0, 
	param1, 
	param2
	);
	} // callseq 0
	add.s32 	%r11, %r14, 2;
	setp.lt.s32 	%p5, %r11, %r10;
	@%p5 bra 	$L__BB0_2;
$L__BB0_9:
	ret;

}
	// .globl	clear_frames
.visible .entry clear_frames(
	.param .u64 .ptr .align 1 clear_frames_param_0,
	.param .u64 .ptr .align 1 clear_frames_param_1
)
{
	.reg .b32 	%r<10>;
	.reg .b64 	%rd<9>;

	ld.param.u64 	%rd1, [clear_frames_param_0];
	ld.param.u64 	%rd2, [clear_frames_param_1];
	cvta.to.global.u64 	%rd3, %rd1;
	cvta.to.global.u64 	%rd4, %rd2;
	mov.u32 	%r1, %tid.z;
	mul.wide.u32 	%rd5, %r1, 4;
	add.s64 	%rd6, %rd4, %rd5;
	ld.global.u32 	%r2, [%rd6];
	mov.u32 	%r3, %tid.y;
	mov.u32 	%r4, %ntid.y;
	mov.u32 	%r5, %tid.x;
	mad.lo.s32 	%r6, %r4, %r5, %r3;
	shl.b32 	%r7, %r6, 5;
	add.s32 	%r8, %r2, %r7;
	mul.wide.s32 	%rd7, %r8, 4;
	add.s64 	%rd8, %rd3, %rd7;
	mov.b32 	%r9, 2139095040;
	st.global.u32 	[%rd8], %r9;
	ret;

}
	// .globl	update_frame
.visible .entry update_frame(
	.param .u64 .ptr .align 1 update_frame_param_0,
	.param .u64 .ptr .align 1 update_frame_param_1,
	.param .u32 update_frame_param_2,
	.param .u32 update_frame_param_3
)
{
	.reg .b32 	%r<8>;
	.reg .b32 	%f<2>;
	.reg .b64 	%rd<9>;

	ld.param.u64 	%rd1, [update_frame_param_0];
	ld.param.u64 	%rd2, [update_frame_param_1];
	ld.param.u32 	%r1, [update_frame_param_2];
	ld.param.u32 	%r2, [update_frame_param_3];
	cvta.to.global.u64 	%rd3, %rd1;
	cvta.to.global.u64 	%rd4, %rd2;
	mov.u32 	%r3, %ctaid.x;
	mov.u32 	%r4, %nctaid.x;
	mov.u32 	%r5, %tid.x;
	mad.lo.s32 	%r6, %r4, %r5, %r3;
	mad.lo.s32 	%r7, %r2, %r6, %r1;
	mul.wide.u32 	%rd5, %r6, 4;
	add.s64 	%rd6, %rd4, %rd5;
	ld.global.f32 	%f1, [%rd6];
	mul.wide.s32 	%rd7, %r7, 4;
	add.s64 	%rd8, %rd3, %rd7;
	st.global.f32 	[%rd8], %f1;
	ret;

}
	// .globl	subtract_b_from_a
.visible .entry subtract_b_from_a(
	.param .u64 .ptr .align 1 subtract_b_from_a_param_0,
	.param .u64 .ptr .align 1 subtract_b_from_a_param_1
)
{
	.reg .b32 	%r<8>;
	.reg .b32 	%f<4>;
	.reg .b64 	%rd<8>;

	ld.param.u64 	%rd1, [subtract_b_from_a_param_0];
	ld.param.u64 	%rd2, [subtract_b_from_a_param_1];
	cvta.to.global.u64 	%rd3, %rd1;
	cvta.to.global.u64 	%rd4, %rd2;
	mov.u32 	%r1, %ntid.x;
	mov.u32 	%r2, %ctaid.x;
	mov.u32 	%r3, %tid.x;
	mad.lo.s32 	%r4, %r1, %r2, %r3;
	mov.u32 	%r5, %ctaid.y;
	mov.u32 	%r6, %nctaid.y;
	mad.lo.s32 	%r7, %r4, %r6, %r5;
	mul.wide.u32 	%rd5, %r7, 4;
	add.s64 	%rd6, %rd4, %rd5;
	ld.global.f32 	%f1, [%rd6];
	add.s64 	%rd7, %rd3, %rd5;
	ld.global.f32 	%f2, [%rd7];
	sub.f32 	%f3, %f2, %f1;
	st.global.f32 	[%rd7], %f3;
	ret;

}
	// .globl	nth_value_by_pixel_search_sort
.visible .entry nth_value_by_pixel_search_sort(
	.param .u64 .ptr .align 1 nth_value_by_pixel_search_sort_param_0,
	.param .u32 nth_value_by_pixel_search_sort_param_1,
	.param .u64 .ptr .align 1 nth_value_by_pixel_search_sort_param_2
)
{
	.reg .pred 	%p<34>;
	.reg .b32 	%r<94>;
	.reg .b32 	%f<35>;
	.reg .b64 	%rd<9>;
	// demoted variable
	.shared .align 4 .b8 _ZZ30nth_value_by_pixel_search_sortE18degeneracy_counter[256];
	// demoted variable
	.shared .align 4 .b8 _ZZ30nth_value_by_pixel_search_sortE7to_sort[256];
	ld.param.u64 	%rd2, [nth_value_by_pixel_search_sort_param_0];
	ld.param.u32 	%r3, [nth_value_by_pixel_search_sort_param_1];
	ld.param.u64 	%rd1, [nth_value_by_pixel_search_sort_param_2];
	cvta.to.global.u64 	%rd3, %rd2;
	mov.u32 	%r4, %tid.y;
	shl.b32 	%r5, %r4, 5;
	mov.u32 	%r6, %ctaid.x;
	shl.b32 	%r7, %r6, 1;
	add.s32 	%r8, %r7, %r4;
	mov.u32 	%r9, %ctaid.y;
	mov.u32 	%r10, %nctaid.y;
	mov.u32 	%r11, %tid.x;
	mad.lo.s32 	%r1, %r8, %r10, %r9;
	shl.b32 	%r12, %r1, 5;
	add.s32 	%r13, %r12, %r11;
	mul.wide.u32 	%rd4, %r13, 4;
	add.s64 	%rd5, %rd3, %rd4;
	ld.global.f32 	%f1, [%rd5];
	add.s32 	%r14, %r5, %r11;
	shl.b32 	%r15, %r14, 2;
	mov.u32 	%r16, _ZZ30nth_value_by_pixel_search_sortE7to_sort;
	add.s32 	%r17, %r16, %r15;
	st.shared.f32 	[%r17], %f1;
	mov.u32 	%r18, _ZZ30nth_value_by_pixel_search_sortE18degeneracy_counter;
	add.s32 	%r19, %r18, %r15;
	mov.b32 	%r20, 0;
	st.shared.u32 	[%r19], %r20;
	bar.sync 	0;
	shl.b32 	%r21, %r4, 7;
	add.s32 	%r2, %r16, %r21;
	ld.shared.f32 	%f2, [%r2];
	setp.lt.f32 	%p1, %f2, %f1;
	selp.u32 	%r22, 1, 0, %p1;
	ld.shared.f32 	%f3, [%r2+4];
	setp.lt.f32 	%p2, %f3, %f1;
	selp.u32 	%r23, 1, 0, %p2;
	add.s32 	%r24, %r22, %r23;
	ld.shared.f32 	%f4, [%r2+8];
	setp.lt.f32 	%p3, %f4, %f1;
	selp.u32 	%r25, 1, 0, %p3;
	add.s32 	%r26, %r24, %r25;
	ld.shared.f32 	%f5, [%r2+12];
	setp.lt.f32 	%p4, %f5, %f1;
	selp.u32 	%r27, 1, 0, %p4;
	add.s32 	%r28, %r26, %r27;
	ld.shared.f32 	%f6, [%r2+16];
	setp.lt.f32 	%p5, %f6, %f1;
	selp.u32 	%r29, 1, 0, %p5;
	add.s32 	%r30, %r28, %r29;
	ld.shared.f32 	%f7, [%r2+20];
	setp.lt.f32 	%p6, %f7, %f1;
	selp.u32 	%r31, 1, 0, %p6;
	add.s32 	%r32, %r30, %r31;
	ld.shared.f32 	%f8, [%r2+24];
	setp.lt.f32 	%p7, %f8, %f1;
	selp.u32 	%r33, 1, 0, %p7;
	add.s32 	%r34, %r32, %r33;
	ld.shared.f32 	%f9, [%r2+28];
	setp.lt.f32 	%p8, %f9, %f1;
	selp.u32 	%r35, 1, 0, %p8;
	add.s32 	%r36, %r34, %r35;
	ld.shared.f32 	%f10, [%r2+32];
	setp.lt.f32 	%p9, %f10, %f1;
	selp.u32 	%r37, 1, 0, %p9;
	add.s32 	%r38, %r36, %r37;
	ld.shared.f32 	%f11, [%r2+36];
	setp.lt.f32 	%p10, %f11, %f1;
	selp.u32 	%r39, 1, 0, %p10;
	add.s32 	%r40, %r38, %r39;
	ld.shared.f32 	%f12, [%r2+40];
	setp.lt.f32 	%p11, %f12, %f1;
	selp.u32 	%r41, 1, 0, %p11;
	add.s32 	%r42, %r40, %r41;
	ld.shared.f32 	%f13, [%r2+44];
	setp.lt.f32 	%p12, %f13, %f1;
	selp.u32 	%r43, 1, 0, %p12;
	add.s32 	%r44, %r42, %r43;
	ld.shared.f32 	%f14, [%r2+48];
	setp.lt.f32 	%p13, %f14, %f1;
	selp.u32 	%r45, 1, 0, %p13;
	add.s32 	%r46, %r44, %r45;
	ld.shared.f32 	%f15, [%r2+52];
	setp.lt.f32 	%p14, %f15, %f1;
	selp.u32 	%r47, 1, 0, %p14;
	add.s32 	%r48, %r46, %r47;
	ld.shared.f32 	%f16, [%r2+56];
	setp.lt.f32 	%p15, %f16, %f1;
	selp.u32 	%r49, 1, 0, %p15;
	add.s32 	%r50, %r48, %r49;
	ld.shared.f32 	%f17, [%r2+60];
	setp.lt.f32 	%p16, %f17, %f1;
	selp.u32 	%r51, 1, 0, %p16;
	add.s32 	%r52, %r50, %r51;
	ld.shared.f32 	%f18, [%r2+64];
	setp.lt.f32 	%p17, %f18, %f1;
	selp.u32 	%r53, 1, 0, %p17;
	add.s32 	%r54, %r52, %r53;
	ld.shared.f32 	%f19, [%r2+68];
	setp.lt.f32 	%p18, %f19, %f1;
	selp.u32 	%r55, 1, 0, %p18;
	add.s32 	%r56, %r54, %r55;
	ld.shared.f32 	%f20, [%r2+72];
	setp.lt.f32 	%p19, %f20, %f1;
	selp.u32 	%r57, 1, 0, %p19;
	add.s32 	%r58, %r56, %r57;
	ld.shared.f32 	%f21, [%r2+76];
	setp.lt.f32 	%p20, %f21, %f1;
	selp.u32 	%r59, 1, 0, %p20;
	add.s32 	%r60, %r58, %r59;
	ld.shared.f32 	%f22, [%r2+80];
	setp.lt.f32 	%p21, %f22, %f1;
	selp.u32 	%r61, 1, 0, %p21;
	add.s32 	%r62, %r60, %r61;
	ld.shared.f32 	%f23, [%r2+84];
	setp.lt.f32 	%p22, %f23, %f1;
	selp.u32 	%r63, 1, 0, %p22;
	add.s32 	%r64, %r62, %r63;
	ld.shared.f32 	%f24, [%r2+88];
	setp.lt.f32 	%p23, %f24, %f1;
	selp.u32 	%r65, 1, 0, %p23;
	add.s32 	%r66, %r64, %r65;
	ld.shared.f32 	%f25, [%r2+92];
	setp.lt.f32 	%p24, %f25, %f1;
	selp.u32 	%r67, 1, 0, %p24;
	add.s32 	%r68, %r66, %r67;
	ld.shared.f32 	%f26, [%r2+96];
	setp.lt.f32 	%p25, %f26, %f1;
	selp.u32 	%r69, 1, 0, %p25;
	add.s32 	%r70, %r68, %r69;
	ld.shared.f32 	%f27, [%r2+100];
	setp.lt.f32 	%p26, %f27, %f1;
	selp.u32 	%r71, 1, 0, %p26;
	add.s32 	%r72, %r70, %r71;
	ld.shared.f32 	%f28, [%r2+104];
	setp.lt.f32 	%p27, %f28, %f1;
	selp.u32 	%r73, 1, 0, %p27;
	add.s32 	%r74, %r72, %r73;
	ld.shared.f32 	%f29, [%r2+108];
	setp.lt.f32 	%p28, %f29, %f1;
	selp.u32 	%r75, 1, 0, %p28;
	add.s32 	%r76, %r74, %r75;
	ld.shared.f32 	%f30, [%r2+112];
	setp.lt.f32 	%p29, %f30, %f1;
	selp.u32 	%r77, 1, 0, %p29;
	add.s32 	%r78, %r76, %r77;
	ld.shared.f32 	%f31, [%r2+116];
	setp.lt.f32 	%p30, %f31, %f1;
	selp.u32 	%r79, 1, 0, %p30;
	add.s32 	%r80, %r78, %r79;
	ld.shared.f32 	%f32, [%r2+120];
	setp.lt.f32 	%p31, %f32, %f1;
	selp.u32 	%r81, 1, 0, %p31;
	add.s32 	%r82, %r80, %r81;
	ld.shared.f32 	%f33, [%r2+124];
	setp.lt.f32 	%p32, %f33, %f1;
	selp.u32 	%r83, 1, 0, %p32;
	add.s32 	%r84, %r82, %r83;
	add.s32 	%r85, %r84, %r5;
	shl.b32 	%r86, %r85, 2;
	add.s32 	%r87, %r18, %r86;
	atom.shared.add.u32 	%r88, [%r87], 1;
	bar.sync 	0;
	add.s32 	%r89, %r88, %r85;
	shl.b32 	%r90, %r89, 2;
	add.s32 	%r91, %r16, %r90;
	st.shared.f32 	[%r91], %f1;
	bar.sync 	0;
	setp.ne.s32 	%p33, %r11, 0;
	@%p33 bra 	$L__BB4_2;
	cvta.to.global.u64 	%rd6, %rd1;
	shl.b32 	%r92, %r3, 2;
	add.s32 	%r93, %r2, %r92;
	ld.shared.f32 	%f34, [%r93];
	mul.wide.s32 	%rd7, %r1, 4;
	add.s64 	%rd8, %rd6, %rd7;
	st.global.f32 	[%rd8], %f34;
$L__BB4_2:
	ret;

}
	// .globl	nth_value_by_pixel_search_sort_dynamic
.visible .entry nth_value_by_pixel_search_sort_dynamic(
	.param .u64 .ptr .align 1 nth_value_by_pixel_search_sort_dynamic_param_0,
	.param .u32 nth_value_by_pixel_search_sort_dynamic_param_1,
	.param .u32 nth_value_by_pixel_search_sort_dynamic_param_2,
	.param .u32 nth_value_by_pixel_search_sort_dynamic_param_3,
	.param .u64 .ptr .align 1 nth_value_by_pixel_search_sort_dynamic_param_4
)
{
	.reg .pred 	%p<26>;
	.reg .b32 	%r<123>;
	.reg .b32 	%f<19>;
	.reg .b64 	%rd<9>;

	ld.param.u64 	%rd2, [nth_value_by_pixel_search_sort_dynamic_param_0];
	ld.param.u32 	%r31, [nth_value_by_pixel_search_sort_dynamic_param_1];
	ld.param.u32 	%r32, [nth_value_by_pixel_search_sort_dynamic_param_2];
	ld.param.u32 	%r34, [nth_value_by_pixel_search_sort_dynamic_param_3];
	ld.param.u64 	%rd1, [nth_value_by_pixel_search_sort_dynamic_param_4];
	cvta.to.global.u64 	%rd3, %rd2;
	mov.u32 	%r35, %tid.y;
	mul.lo.s32 	%r1, %r32, %r35;
	shl.b32 	%r36, %r32, 1;
	add.s32 	%r2, %r36, %r1;
	mov.u32 	%r37, %ctaid.x;
	shl.b32 	%r38, %r37, 1;
	add.s32 	%r39, %r38, %r35;
	mov.u32 	%r40, %ctaid.y;
	mov.u32 	%r41, %nctaid.y;
	mov.u32 	%r3, %tid.x;
	mad.lo.s32 	%r4, %r39, %r41, %r40;
	mad.lo.s32 	%r42, %r34, %r4, %r3;
	mul.wide.u32 	%rd4, %r42, 4;
	add.s64 	%rd5, %rd3, %rd4;
	ld.global.f32 	%f1, [%rd5];
	add.s32 	%r43, %r1, %r3;
	shl.b32 	%r44, %r43, 2;
	mov.u32 	%r45, sh_array;
	add.s32 	%r46, %r45, %r44;
	st.shared.f32 	[%r46], %f1;
	add.s32 	%r47, %r2, %r3;
	shl.b32 	%r48, %r47, 2;
	add.s32 	%r49, %r45, %r48;
	mov.b32 	%r122, 0;
	st.shared.u32 	[%r49], %r122;
	bar.sync 	0;
	setp.lt.s32 	%p1, %r32, 1;
	@%p1 bra 	$L__BB5_12;
	and.b32  	%r5, %r32, 7;
	setp.lt.u32 	%p2, %r32, 8;
	mov.b32 	%r122, 0;
	mov.u32 	%r118, %r122;
	@%p2 bra 	$L__BB5_4;
	and.b32  	%r118, %r32, 2147483640;
	neg.s32 	%r111, %r118;
	shl.b32 	%r53, %r1, 2;
	add.s32 	%r55, %r53, %r45;
	add.s32 	%r110, %r55, 16;
	mov.b32 	%r122, 0;
$L__BB5_3:
	.pragma "nounroll";
	ld.shared.f32 	%f2, [%r110+-16];
	setp.lt.f32 	%p3, %f2, %f1;
	selp.u32 	%r56, 1, 0, %p3;
	add.s32 	%r57, %r122, %r56;
	ld.shared.f32 	%f3, [%r110+-12];
	setp.lt.f32 	%p4, %f3, %f1;
	selp.u32 	%r58, 1, 0, %p4;
	add.s32 	%r59, %r57, %r58;
	ld.shared.f32 	%f4, [%r110+-8];
	setp.lt.f32 	%p5, %f4, %f1;
	selp.u32 	%r60, 1, 0, %p5;
	add.s32 	%r61, %r59, %r60;
	ld.shared.f32 	%f5, [%r110+-4];
	setp.lt.f32 	%p6, %f5, %f1;
	selp.u32 	%r62, 1, 0, %p6;
	add.s32 	%r63, %r61, %r62;
	ld.shared.f32 	%f6, [%r110];
	setp.lt.f32 	%p7, %f6, %f1;
	selp.u32 	%r64, 1, 0, %p7;
	add.s32 	%r65, %r63, %r64;
	ld.shared.f32 	%f7, [%r110+4];
	setp.lt.f32 	%p8, %f7, %f1;
	selp.u32 	%r66, 1, 0, %p8;
	add.s32 	%r67, %r65, %r66;
	ld.shared.f32 	%f8, [%r110+8];
	setp.lt.f32 	%p9, %f8, %f1;
	selp.u32 	%r68, 1, 0, %p9;
	add.s32 	%r69, %r67, %r68;
	ld.shared.f32 	%f9, [%r110+12];
	setp.lt.f32 	%p10, %f9, %f1;
	selp.u32 	%r70, 1, 0, %p10;
	add.s32 	%r122, %r69, %r70;
	add.s32 	%r111, %r111, 8;
	add.s32 	%r110, %r110, 32;
	setp.ne.s32 	%p11, %r111, 0;
	@%p11 bra 	$L__BB5_3;
$L__BB5_4:
	setp.eq.s32 	%p12, %r5, 0;
	@%p12 bra 	$L__BB5_12;
	and.b32  	%r18, %r32, 3;
	setp.lt.u32 	%p13, %r5, 4;
	@%p13 bra 	$L__BB5_7;
	add.s32 	%r72, %r118, %r1;
	shl.b32 	%r73, %r72, 2;
	add.s32 	%r75, %r45, %r73;
	ld.shared.f32 	%f10, [%r75];
	setp.lt.f32 	%p14, %f10, %f1;
	selp.u32 	%r76, 1, 0, %p14;
	add.s32 	%r77, %r122, %r76;
	ld.shared.f32 	%f11, [%r75+4];
	setp.lt.f32 	%p15, %f11, %f1;
	selp.u32 	%r78, 1, 0, %p15;
	add.s32 	%r79, %r77, %r78;
	ld.shared.f32 	%f12, [%r75+8];
	setp.lt.f32 	%p16, %f12, %f1;
	selp.u32 	%r80, 1, 0, %p16;
	add.s32 	%r81, %r79, %r80;
	ld.shared.f32 	%f13, [%r75+12];
	setp.lt.f32 	%p17, %f13, %f1;
	selp.u32 	%r82, 1, 0, %p17;
	add.s32 	%r122, %r81, %r82;
	add.s32 	%r118, %r118, 4;
$L__BB5_7:
	setp.eq.s32 	%p18, %r18, 0;
	@%p18 bra 	$L__BB5_12;
	setp.eq.s32 	%p19, %r18, 1;
	@%p19 bra 	$L__BB5_10;
	add.s32 	%r84, %r118, %r1;
	shl.b32 	%r85, %r84, 2;
	add.s32 	%r87, %r45, %r85;
	ld.shared.f32 	%f14, [%r87];
	setp.lt.f32 	%p20, %f14, %f1;
	selp.u32 	%r88, 1, 0, %p20;
	add.s32 	%r89, %r122, %r88;
	ld.shared.f32 	%f15, [%r87+4];
	setp.lt.f32 	%p21, %f15, %f1;
	selp.u32 	%r90, 1, 0, %p21;
	add.s32 	%r122, %r89, %r90;
	add.s32 	%r118, %r118, 2;
$L__BB5_10:
	and.b32  	%r91, %r32, 1;
	setp.eq.b32 	%p22, %r91, 1;
	not.pred 	%p23, %p22;
	@%p23 bra 	$L__BB5_12;
	add.s32 	%r92, %r118, %r1;
	shl.b32 	%r93, %r92, 2;
	add.s32 	%r95, %r45, %r93;
	ld.shared.f32 	%f16, [%r95];
	setp.lt.f32 	%p24, %f16, %f1;
	selp.u32 	%r96, 1, 0, %p24;
	add.s32 	%r122, %r122, %r96;
$L__BB5_12:
	add.s32 	%r97, %r122, %r2;
	shl.b32 	%r98, %r97, 2;
	add.s32 	%r100, %r45, %r98;
	atom.shared.add.f32 	%f17, [%r100], 0f3F800000;
	cvt.rzi.s32.f32 	%r101, %f17;
	bar.sync 	0;
	add.s32 	%r102, %r122, %r1;
	add.s32 	%r103, %r102, %r101;
	shl.b32 	%r104, %r103, 2;
	add.s32 	%r105, %r45, %r104;
	st.shared.f32 	[%r105], %f1;
	bar.sync 	0;
	setp.ne.s32 	%p25, %r3, 0;
	@%p25 bra 	$L__BB5_14;
	add.s32 	%r106, %r1, %r31;
	shl.b32 	%r107, %r106, 2;
	add.s32 	%r109, %r45, %r107;
	ld.shared.f32 	%f18, [%r109];
	cvta.to.global.u64 	%rd6, %rd1;
	mul.wide.s32 	%rd7, %r4, 4;
	add.s64 	%rd8, %rd6, %rd7;
	st.global.f32 	[%rd8], %f18;
$L__BB5_14:
	ret;

}
	// .globl	nth_value_by_pixel
.visible .entry nth_value_by_pixel(
	.param .u64 .ptr .align 1 nth_value_by_pixel_param_0,
	.param .u32 nth_value_by_pixel_param_1,
	.param .u64 .ptr .align 1 nth_value_by_pixel_param_2
)
{
	.local .align 8 .b8 	__local_depot6[120];
	.reg .b64 	%SP;
	.reg .b64 	%SPL;
	.reg .b32 	%r<7>;
	.reg .b32 	%f<32>;
	.reg .b64 	%rd<13>;

	mov.u64 	%SPL, __local_depot6;
	cvta.local.u64 	%SP, %SPL;
	ld.param.u64 	%rd1, [nth_value_by_pixel_param_0];
	ld.param.u32 	%r1, [nth_value_by_pixel_param_1];
	ld.param.u64 	%rd2, [nth_value_by_pixel_param_2];
	mov.u32 	%r2, %ctaid.x;
	mov.u32 	%r3, %nctaid.x;
	mov.u32 	%r4, %tid.x;
	mad.lo.s32 	%r5, %r3, %r4, %r2;
	mul.lo.s32 	%r6, %r5, 30;
	add.u64 	%rd3, %SP, 0;
	add.u64 	%rd4, %SPL, 0;
	cvta.to.global.u64 	%rd5, %rd1;
	mul.wide.s32 	%rd6, %r6, 4;
	add.s64 	%rd7, %rd5, %rd6;
	ld.global.f32 	%f1, [%rd7];
	ld.global.f32 	%f2, [%rd7+4];
	st.local.v2.f32 	[%rd4], {%f1, %f2};
	ld.global.f32 	%f3, [%rd7+8];
	ld.global.f32 	%f4, [%rd7+12];
	st.local.v2.f32 	[%rd4+8], {%f3, %f4};
	ld.global.f32 	%f5, [%rd7+16];
	ld.global.f32 	%f6, [%rd7+20];
	st.local.v2.f32 	[%rd4+16], {%f5, %f6};
	ld.global.f32 	%f7, [%rd7+24];
	ld.global.f32 	%f8, [%rd7+28];
	st.local.v2.f32 	[%rd4+24], {%f7, %f8};
	ld.global.f32 	%f9, [%rd7+32];
	ld.global.f32 	%f10, [%rd7+36];
	st.local.v2.f32 	[%rd4+32], {%f9, %f10};
	ld.global.f32 	%f11, [%rd7+40];
	ld.global.f32 	%f12, [%rd7+44];
	st.local.v2.f32 	[%rd4+40], {%f11, %f12};
	ld.global.f32 	%f13, [%rd7+48];
	ld.global.f32 	%f14, [%rd7+52];
	st.local.v2.f32 	[%rd4+48], {%f13, %f14};
	ld.global.f32 	%f15, [%rd7+56];
	ld.global.f32 	%f16, [%rd7+60];
	st.local.v2.f32 	[%rd4+56], {%f15, %f16};
	ld.global.f32 	%f17, [%rd7+64];
	ld.global.f32 	%f18, [%rd7+68];
	st.local.v2.f32 	[%rd4+64], {%f17, %f18};
	ld.global.f32 	%f19, [%rd7+72];
	ld.global.f32 	%f20, [%rd7+76];
	st.local.v2.f32 	[%rd4+72], {%f19, %f20};
	ld.global.f32 	%f21, [%rd7+80];
	ld.global.f32 	%f22, [%rd7+84];
	st.local.v2.f32 	[%rd4+80], {%f21, %f22};
	ld.global.f32 	%f23, [%rd7+88];
	ld.global.f32 	%f24, [%rd7+92];
	st.local.v2.f32 	[%rd4+88], {%f23, %f24};
	ld.global.f32 	%f25, [%rd7+96];
	ld.global.f32 	%f26, [%rd7+100];
	st.local.v2.f32 	[%rd4+96], {%f25, %f26};
	ld.global.f32 	%f27, [%rd7+104];
	ld.global.f32 	%f28, [%rd7+108];
	st.local.v2.f32 	[%rd4+104], {%f27, %f28};
	ld.global.f32 	%f29, [%rd7+112];
	ld.global.f32 	%f30, [%rd7+116];
	st.local.v2.f32 	[%rd4+112], {%f29, %f30};
	cvta.to.global.u64 	%rd8, %rd2;
	{ // callseq 1, 0
	.param .b64 param0;
	st.param.b64 	[param0], %rd3;
	.param .b32 param1;
	st.param.b32 	[param1], 0;
	.param .b32 param2;
	st.param.b32 	[param2], 29;
	call.uni 
	quicksort, 
	(
	param0, 
	param1, 
	param2
	);
	} // callseq 1
	mul.wide.s32 	%rd9, %r1, 4;
	add.s64 	%rd10, %rd4, %rd9;
	ld.local.f32 	%f31, [%rd10];
	mul.wide.u32 	%rd11, %r5, 4;
	add.s64 	%rd12, %rd8, %rd11;
	st.global.f32 	[%rd12], %f31;
	ret;

}
	// .globl	nth_value_by_pixel_shared_quicksort
.visible .entry nth_value_by_pixel_shared_quicksort(
	.param .u64 .ptr .align 1 nth_value_by_pixel_shared_quicksort_param_0,
	.param .u32 nth_value_by_pixel_shared_quicksort_param_1,
	.param .u64 .ptr .align 1 nth_value_by_pixel_shared_quicksort_param_2
)
{
	.reg .b32 	%r<17>;
	.reg .b32 	%f<32>;
	.reg .b64 	%rd<11>;

	ld.param.u64 	%rd1, [nth_value_by_pixel_shared_quicksort_param_0];
	ld.param.u32 	%r1, [nth_value_by_pixel_shared_quicksort_param_1];
	ld.param.u64 	%rd2, [nth_value_by_pixel_shared_quicksort_param_2];
	mov.u32 	%r2, %tid.x;
	mov.u32 	%r3, %ntid.x;
	mov.u32 	%r4, %ctaid.x;
	mad.lo.s32 	%r5, %r3, %r4, %r2;
	mov.u32 	%r6, %ctaid.y;
	mov.u32 	%r7, %nctaid.y;
	mad.lo.s32 	%r8, %r5, %r7, %r6;
	mul.lo.s32 	%r9, %r8, 30;
	mul.lo.s32 	%r10, %r2, 30;
	cvta.to.global.u64 	%rd3, %rd1;
	mul.wide.s32 	%rd4, %r9, 4;
	add.s64 	%rd5, %rd3, %rd4;
	ld.global.f32 	%f1, [%rd5];
	shl.b32 	%r11, %r10, 2;
	mov.u32 	%r12, to_sort;
	add.s32 	%r13, %r12, %r11;
	ld.global.f32 	%f2, [%rd5+4];
	st.shared.v2.f32 	[%r13], {%f1, %f2};
	ld.global.f32 	%f3, [%rd5+8];
	ld.global.f32 	%f4, [%rd5+12];
	st.shared.v2.f32 	[%r13+8], {%f3, %f4};
	ld.global.f32 	%f5, [%rd5+16];
	ld.global.f32 	%f6, [%rd5+20];
	st.shared.v2.f32 	[%r13+16], {%f5, %f6};
	ld.global.f32 	%f7, [%rd5+24];
	ld.global.f32 	%f8, [%rd5+28];
	st.shared.v2.f32 	[%r13+24], {%f7, %f8};
	ld.global.f32 	%f9, [%rd5+32];
	ld.global.f32 	%f10, [%rd5+36];
	st.shared.v2.f32 	[%r13+32], {%f9, %f10};
	ld.global.f32 	%f11, [%rd5+40];
	ld.global.f32 	%f12, [%rd5+44];
	st.shared.v2.f32 	[%r13+40], {%f11, %f12};
	ld.global.f32 	%f13, [%rd5+48];
	ld.global.f32 	%f14, [%rd5+52];
	st.shared.v2.f32 	[%r13+48], {%f13, %f14};
	ld.global.f32 	%f15, [%rd5+56];
	ld.global.f32 	%f16, [%rd5+60];
	st.shared.v2.f32 	[%r13+56], {%f15, %f16};
	ld.global.f32 	%f17, [%rd5+64];
	ld.global.f32 	%f18, [%rd5+68];
	st.shared.v2.f32 	[%r13+64], {%f17, %f18};
	ld.global.f32 	%f19, [%rd5+72];
	ld.global.f32 	%f20, [%rd5+76];
	st.shared.v2.f32 	[%r13+72], {%f19, %f20};
	ld.global.f32 	%f21, [%rd5+80];
	ld.global.f32 	%f22, [%rd5+84];
	st.shared.v2.f32 	[%r13+80], {%f21, %f22};
	ld.global.f32 	%f23, [%rd5+88];
	ld.global.f32 	%f24, [%rd5+92];
	st.shared.v2.f32 	[%r13+88], {%f23, %f24};
	ld.global.f32 	%f25, [%rd5+96];
	ld.global.f32 	%f26, [%rd5+100];
	st.shared.v2.f32 	[%r13+96], {%f25, %f26};
	ld.global.f32 	%f27, [%rd5+104];
	ld.global.f32 	%f28, [%rd5+108];
	st.shared.v2.f32 	[%r13+104], {%f27, %f28};
	ld.global.f32 	%f29, [%rd5+112];
	ld.global.f32 	%f30, [%rd5+116];
	add.s32 	%r14, %r10, 29;
	st.shared.v2.f32 	[%r13+112], {%f29, %f30};
	cvta.to.global.u64 	%rd6, %rd2;
	cvt.u64.u32 	%rd7, %r12;
	cvta.shared.u64 	%rd8, %rd7;
	{ // callseq 2, 0
	.param .b64 param0;
	st.param.b64 	[param0], %rd8;
	.param .b32 param1;
	st.param.b32 	[param1], %r10;
	.param .b32 param2;
	st.param.b32 	[param2], %r14;
	call.uni 
	quicksort, 
	(
	param0, 
	param1, 
	param2
	);
	} // callseq 2
	shl.b32 	%r15, %r1, 2;
	add.s32 	%r16, %r13, %r15;
	ld.shared.f32 	%f31, [%r16];
	mul.wide.u32 	%rd9, %r8, 4;
	add.s64 	%rd10, %rd6, %rd9;
	st.global.f32 	[%rd10], %f31;
	ret;

}
	// .globl	_ZN3cub18CUB_300001_SM_10006detail11EmptyKernelIvEEvv
.visible .entry _ZN3cub18CUB_300001_SM_10006detail11EmptyKernelIvEEvv()
{


	ret;

}


// ===== COMPILED SASS (sm_100) =====

	.target	sm_100

	.elftype	@"ET_EXEC"


//--------------------- .note.nv.tkinfo           --------------------------
	.section	.note.nv.tkinfo,"",@"SHT_NOTE"
	.sectionflags	@"SHF_NOTE_NV_TKINFO"
	.tkinfo
        /*0018*/ 	.word	0x00000002
        /*0030*/ 	.string	""
        /*0030*/ 	.string	"ptxas"
        /*0030*/ 	.string	"Cuda compilation tools, release 13.0, V13.0.88"
        /*0030*/ 	.string	"Build cuda_13.0.r13.0/compiler.36424714_0"
        /*0030*/ 	.string	"-arch sm_100 -m 64 "



//--------------------- .note.nv.cuinfo           --------------------------
	.section	.note.nv.cuinfo,"",@"SHT_NOTE"
	.sectionflags	@"SHF_NOTE_NV_CUINFO"
        /*0018*/ 	.short	0x0002
        /*001a*/ 	.short	0x0064
        /*001c*/ 	.short	0x0082
	.zero		2


//--------------------- .nv.info                  --------------------------
	.section	.nv.info,"",@"SHT_CUDA_INFO"
	.align	4


	//----- nvinfo : EIATTR_REGCOUNT
	.align		4
        /*0000*/ 	.byte	0x04, 0x2f
        /*0002*/ 	.short	(.L_46 - .L_45)
	.align		4
.L_45:
        /*0004*/ 	.word	index@(clear_frames)
        /*0008*/ 	.word	0x0000000c


	//----- nvinfo : EIATTR_FRAME_SIZE
	.align		4
.L_46:
        /*000c*/ 	.byte	0x04, 0x11
        /*000e*/ 	.short	(.L_48 - .L_47)
	.align		4
.L_47:
        /*0010*/ 	.word	index@(clear_frames)
        /*0014*/ 	.word	0x00000000


	//----- nvinfo : EIATTR_REGCOUNT
	.align		4
.L_48:
        /*0018*/ 	.byte	0x04, 0x2f
        /*001a*/ 	.short	(.L_50 - .L_49)
	.align		4
.L_49:
        /*001c*/ 	.word	index@(update_frame)
        /*0020*/ 	.word	0x0000000c


	//----- nvinfo : EIATTR_FRAME_SIZE
	.align		4
.L_50:
        /*0024*/ 	.byte	0x04, 0x11
        /*0026*/ 	.short	(.L_52 - .L_51)
	.align		4
.L_51:
        /*0028*/ 	.word	index@(update_frame)
        /*002c*/ 	.word	0x00000000


	//----- nvinfo : EIATTR_REGCOUNT
	.align		4
.L_52:
        /*0030*/ 	.byte	0x04, 0x2f
        /*0032*/ 	.short	(.L_54 - .L_53)
	.align		4
.L_53:
        /*0034*/ 	.word	index@(subtract_b_from_a)
        /*0038*/ 	.word	0x0000000c


	//----- nvinfo : EIATTR_FRAME_SIZE
	.align		4
.L_54:
        /*003c*/ 	.byte	0x04, 0x11
        /*003e*/ 	.short	(.L_56 - .L_55)
	.align		4
.L_55:
        /*0040*/ 	.word	index@(subtract_b_from_a)
        /*0044*/ 	.word	0x00000000


	//----- nvinfo : EIATTR_REGCOUNT
	.align		4
.L_56:
        /*0048*/ 	.byte	0x04, 0x2f
        /*004a*/ 	.short	(.L_58 - .L_57)
	.align		4
.L_57:
        /*004c*/ 	.word	index@(nth_value_by_pixel_search_sort)
        /*0050*/ 	.word	0x00000012


	//----- nvinfo : EIATTR_FRAME_SIZE
	.align		4
.L_58:
        /*0054*/ 	.byte	0x04, 0x11
        /*0056*/ 	.short	(.L_60 - .L_59)
	.align		4
.L_59:
        /*0058*/ 	.word	index@(nth_value_by_pixel_search_sort)
        /*005c*/ 	.word	0x00000000


	//----- nvinfo : EIATTR_REGCOUNT
	.align		4
.L_60:
        /*0060*/ 	.byte	0x04, 0x2f
        /*0062*/ 	.short	(.L_62 - .L_61)
	.align		4
.L_61:
        /*0064*/ 	.word	index@(nth_value_by_pixel_search_sort_dynamic)
        /*0068*/ 	.word	0x00000016


	//----- nvinfo : EIATTR_FRAME_SIZE
	.align		4
.L_62:
        /*006c*/ 	.byte	0x04, 0x11
        /*006e*/ 	.short	(.L_64 - .L_63)
	.align		4
.L_63:
        /*0070*/ 	.word	index@(nth_value_by_pixel_search_sort_dynamic)
        /*0074*/ 	.word	0x00000000


	//----- nvinfo : EIATTR_REGCOUNT
	.align		4
.L_64:
        /*0078*/ 	.byte	0x04, 0x2f
        /*007a*/ 	.short	(.L_66 - .L_65)
	.align		4
.L_65:
        /*007c*/ 	.word	index@(nth_value_by_pixel)
        /*0080*/ 	.word	0x00000024


	//----- nvinfo : EIATTR_FRAME_SIZE
	.align		4
.L_66:
        /*0084*/ 	.byte	0x04, 0x11
        /*0086*/ 	.short	(.L_68 - .L_67)
	.align		4
.L_67:
        /*0088*/ 	.word	index@($nth_value_by_pixel$quicksort)
        /*008c*/ 	.word	0x00000078


	//----- nvinfo : EIATTR_FRAME_SIZE
	.align		4
.L_68:
        /*0090*/ 	.byte	0x04, 0x11
        /*0092*/ 	.short	(.L_70 - .L_69)
	.align		4
.L_69:
        /*0094*/ 	.word	index@(nth_value_by_pixel)
        /*0098*/ 	.word	0x00000078


	//----- nvinfo : EIATTR_REGCOUNT
	.align		4
.L_70:
        /*009c*/ 	.byte	0x04, 0x2f
        /*009e*/ 	.short	(.L_72 - .L_71)
	.align		4
.L_71:
        /*00a0*/ 	.word	index@(nth_value_by_pixel_shared_quicksort)
        /*00a4*/ 	.word	0x00000020


	//----- nvinfo : EIATTR_FRAME_SIZE
	.align		4
.L_72:
        /*00a8*/ 	.byte	0x04, 0x11
        /*00aa*/ 	.short	(.L_74 - .L_73)
	.align		4
.L_73:
        /*00ac*/ 	.word	index@($nth_value_by_pixel_shared_quicksort$quicksort)
        /*00b0*/ 	.word	0x00000000


	//----- nvinfo : EIATTR_FRAME_SIZE
	.align		4
.L_74:
        /*00b4*/ 	.byte	0x04, 0x11
        /*00b6*/ 	.short	(.L_76 - .L_75)
	.align		4
.L_75:
        /*00b8*/ 	.word	index@(nth_value_by_pixel_shared_quicksort)
        /*00bc*/ 	.word	0x00000000


	//----- nvinfo : EIATTR_REGCOUNT
	.align		4
.L_76:
        /*00c0*/ 	.byte	0x04, 0x2f
        /*00c2*/ 	.short	(.L_78 - .L_77)
	.align		4
.L_77:
        /*00c4*/ 	.word	index@(_ZN3cub18CUB_300001_SM_10006detail11EmptyKernelIvEEvv)
        /*00c8*/ 	.word	0x00000004


	//----- nvinfo : EIATTR_FRAME_SIZE
	.align		4
.L_78:
        /*00cc*/ 	.byte	0x04, 0x11
        /*00ce*/ 	.short	(.L_80 - .L_79)
	.align		4
.L_79:
        /*00d0*/ 	.word	index@(_ZN3cub18CUB_300001_SM_10006detail11EmptyKernelIvEEvv)
        /*00d4*/ 	.word	0x00000000


	//----- nvinfo : EIATTR_MIN_STACK_SIZE
	.align		4
.L_80:
        /*00d8*/ 	.byte	0x04, 0x12
        /*00da*/ 	.short	(.L_82 - .L_81)
	.align		4
.L_81:
        /*00dc*/ 	.word	index@(_ZN3cub18CUB_300001_SM_10006detail11EmptyKernelIvEEvv)
        /*00e0*/ 	.word	0x00000000


	//----- nvinfo : EIATTR_MIN_STACK_SIZE
	.align		4
.L_82:
        /*00e4*/ 	.byte	0x04, 0x12
        /*00e6*/ 	.short	(.L_84 - .L_83)
	.align		4
.L_83:
        /*00e8*/ 	.word	index@(nth_value_by_pixel_shared_quicksort)
        /*00ec*/ 	.word	0x00000000


	//----- nvinfo : EIATTR_MIN_STACK_SIZE
	.align		4
.L_84:
        /*00f0*/ 	.byte	0x04, 0x12
        /*00f2*/ 	.short	(.L_86 - .L_85)
	.align		4
.L_85:
        /*00f4*/ 	.word	index@(nth_value_by_pixel)
        /*00f8*/ 	.word	0x00000078


	//----- nvinfo : EIATTR_MIN_STACK_SIZE
	.align		4
.L_86:
        /*00fc*/ 	.byte	0x04, 0x12
        /*00fe*/ 	.short	(.L_88 - .L_87)
	.align		4
.L_87:
        /*0100*/ 	.word	index@(nth_value_by_pixel_search_sort_dynamic)
        /*0104*/ 	.word	0x00000000


	//----- nvinfo : EIATTR_MIN_STACK_SIZE
	.align		4
.L_88:
        /*0108*/ 	.byte	0x04, 0x12
        /*010a*/ 	.short	(.L_90 - .L_89)
	.align		4
.L_89:
        /*010c*/ 	.word	index@(nth_value_by_pixel_search_sort)
        /*0110*/ 	.word	0x00000000


	//----- nvinfo : EIATTR_MIN_STACK_SIZE
	.align		4
.L_90:
        /*0114*/ 	.byte	0x04, 0x12
        /*0116*/ 	.short	(.L_92 - .L_91)
	.align		4
.L_91:
        /*0118*/ 	.word	index@(subtract_b_from_a)
        /*011c*/ 	.word	0x00000000


	//----- nvinfo : EIATTR_MIN_STACK_SIZE
	.align		4
.L_92:
        /*0120*/ 	.byte	0x04, 0x12
        /*0122*/ 	.short	(.L_94 - .L_93)
	.align		4
.L_93:
        /*0124*/ 	.word	index@(update_frame)
        /*0128*/ 	.word	0x00000000


	//----- nvinfo : EIATTR_MIN_STACK_SIZE
	.align		4
.L_94:
        /*012c*/ 	.byte	0x04, 0x12
        /*012e*/ 	.short	(.L_96 - .L_95)
	.align		4
.L_95:
        /*0130*/ 	.word	index@(clear_frames)
        /*0134*/ 	.word	0x00000000
.L_96:


//--------------------- .nv.compat                --------------------------
	.section	.nv.compat,"",@"SHT_CUDA_COMPAT_INFO"
	.align	4
        /*0000*/ 	.byte	0x02, 0x09, 0x00, 0x00, 0x02, 0x02, 0x01, 0x00, 0x02, 0x05, 0x05, 0x00, 0x03, 0x07, 0x01, 0x01
        /*0010*/ 	.byte	0x02, 0x03, 0x00, 0x00, 0x02, 0x06, 0x01, 0x00, 0x04, 0x0b, 0x08, 0x00, 0x09, 0x00, 0x00, 0x00
        /*0020*/ 	.byte	0x00, 0x00, 0x00, 0x00


//--------------------- .nv.info._ZN3cub18CUB_300001_SM_10006detail11EmptyKernelIvEEvv --------------------------
	.section	.nv.info._ZN3cub18CUB_300001_SM_10006detail11EmptyKernelIvEEvv,"",@"SHT_CUDA_INFO"
	.sectionflags	@""
	.align	4


	//----- nvinfo : EIATTR_CUDA_API_VERSION
	.align		4
        /*0000*/ 	.byte	0x04, 0x37
        /*0002*/ 	.short	(.L_98 - .L_97)
.L_97:
        /*0004*/ 	.word	0x00000082


	//----- nvinfo : EIATTR_SPARSE_MMA_MASK
	.align		4
.L_98:
        /*0008*/ 	.byte	0x03, 0x50
        /*000a*/ 	.short	0x0000


	//----- nvinfo : EIATTR_MAXREG_COUNT
	.align		4
        /*000c*/ 	.byte	0x03, 0x1b
        /*000e*/ 	.short	0x00ff


	//----- nvinfo : EIATTR_MERCURY_ISA_VERSION
	.align		4
        /*0010*/ 	.byte	0x03, 0x5f
        /*0012*/ 	.short	0x0101


	//----- nvinfo : EIATTR_VRC_CTA_INIT_COUNT
	.align		4
        /*0014*/ 	.byte	0x02, 0x4a
	.zero		1
	.zero		1


	//----- nvinfo : EIATTR_EXIT_INSTR_OFFSETS
	.align		4
        /*0018*/ 	.byte	0x04, 0x1c
        /*001a*/ 	.short	(.L_100 - .L_99)


	//   ....[0]....
.L_99:
        /*001c*/ 	.word	0x00000010


	//----- nvinfo : EIATTR_SW_WAR
	.align		4
.L_100:
        /*0020*/ 	.byte	0x04, 0x36
        /*0022*/ 	.short	(.L_102 - .L_101)
.L_101:
        /*0024*/ 	.word	0x00000008
.L_102:


//--------------------- .nv.info.nth_value_by_pixel_shared_quicksort --------------------------
	.section	.nv.info.nth_value_by_pixel_shared_quicksort,"",@"SHT_CUDA_INFO"
	.sectionflags	@""
	.align	4


	//----- nvinfo : EIATTR_CUDA_API_VERSION
	.align		4
        /*0000*/ 	.byte	0x04, 0x37
        /*0002*/ 	.short	(.L_104 - .L_103)
.L_103:
        /*0004*/ 	.word	0x00000082


	//----- nvinfo : EIATTR_KPARAM_INFO
	.align		4
.L_104:
        /*0008*/ 	.byte	0x04, 0x17
        /*000a*/ 	.short	(.L_106 - .L_105)
.L_105:
        /*000c*/ 	.word	0x00000000
        /*0010*/ 	.short	0x0002
        /*0012*/ 	.short	0x0010
        /*0014*/ 	.byte	0x00, 0xf5, 0x21, 0x00


	//----- nvinfo : EIATTR_KPARAM_INFO
	.align		4
.L_106:
        /*0018*/ 	.byte	0x04, 0x17
        /*001a*/ 	.short	(.L_108 - .L_107)
.L_107:
        /*001c*/ 	.word	0x00000000
        /*0020*/ 	.short	0x0001
        /*0022*/ 	.short	0x0008
        /*0024*/ 	.byte	0x00, 0xf0, 0x11, 0x00


	//----- nvinfo : EIATTR_KPARAM_INFO
	.align		4
.L_108:
        /*0028*/ 	.byte	0x04, 0x17
        /*002a*/ 	.short	(.L_110 - .L_109)
.L_109:
        /*002c*/ 	.word	0x00000000
        /*0030*/ 	.short	0x0000
        /*0032*/ 	.short	0x0000
        /*0034*/ 	.byte	0x00, 0xf5, 0x21, 0x00


	//----- nvinfo : EIATTR_SPARSE_MMA_MASK
	.align		4
.L_110:
        /*0038*/ 	.byte	0x03, 0x50
        /*003a*/ 	.short	0x0000


	//----- nvinfo : EIATTR_MAXREG_COUNT
	.align		4
        /*003c*/ 	.byte	0x03, 0x1b
        /*003e*/ 	.short	0x00ff


	//----- nvinfo : EIATTR_MERCURY_ISA_VERSION
	.align		4
        /*0040*/ 	.byte	0x03, 0x5f
        /*0042*/ 	.short	0x0101


	//----- nvinfo : EIATTR_VRC_CTA_INIT_COUNT
	.align		4
        /*0044*/ 	.byte	0x02, 0x4a
	.zero		1
	.zero		1


	//----- nvinfo : EIATTR_EXIT_INSTR_OFFSETS
	.align		4
        /*0048*/ 	.byte	0x04, 0x1c
        /*004a*/ 	.short	(.L_112 - .L_111)


	//   ....[0]....
.L_111:
        /*004c*/ 	.word	0x000004d0


	//----- nvinfo : EIATTR_CRS_STACK_SIZE
	.align		4
.L_112:
        /*0050*/ 	.byte	0x04, 0x1e
        /*0052*/ 	.short	(.L_114 - .L_113)
.L_113:
        /*0054*/ 	.word	0x00000000


	//----- nvinfo : EIATTR_CBANK_PARAM_SIZE
	.align		4
.L_114:
        /*0058*/ 	.byte	0x03, 0x19
        /*005a*/ 	.short	0x0018


	//----- nvinfo : EIATTR_PARAM_CBANK
	.align		4
        /*005c*/ 	.byte	0x04, 0x0a
        /*005e*/ 	.short	(.L_116 - .L_115)
	.align		4
.L_115:
        /*0060*/ 	.word	index@(.nv.constant0.nth_value_by_pixel_shared_quicksort)
        /*0064*/ 	.short	0x0380
        /*0066*/ 	.short	0x0018


	//----- nvinfo : EIATTR_SW_WAR
	.align		4
.L_116:
        /*0068*/ 	.byte	0x04, 0x36
        /*006a*/ 	.short	(.L_118 - .L_117)
.L_117:
        /*006c*/ 	.word	0x00000008
.L_118:


//--------------------- .nv.info.nth_value_by_pixel --------------------------
	.section	.nv.info.nth_value_by_pixel,"",@"SHT_CUDA_INFO"
	.sectionflags	@""
	.align	4


	//----- nvinfo : EIATTR_CUDA_API_VERSION
	.align		4
        /*0000*/ 	.byte	0x04, 0x37
        /*0002*/ 	.short	(.L_120 - .L_119)
.L_119:
        /*0004*/ 	.word	0x00000082


	//----- nvinfo : EIATTR_KPARAM_INFO
	.align		4
.L_120:
        /*0008*/ 	.byte	0x04, 0x17
        /*000a*/ 	.short	(.L_122 - .L_121)
.L_121:
        /*000c*/ 	.word	0x00000000
        /*0010*/ 	.short	0x0002
        /*0012*/ 	.short	0x0010
        /*0014*/ 	.byte	0x00, 0xf5, 0x21, 0x00


	//----- nvinfo : EIATTR_KPARAM_INFO
	.align		4
.L_122:
        /*0018*/ 	.byte	0x04, 0x17
        /*001a*/ 	.short	(.L_124 - .L_123)
.L_123:
        /*001c*/ 	.word	0x00000000
        /*0020*/ 	.short	0x0001
        /*0022*/ 	.short	0x0008
        /*0024*/ 	.byte	0x00, 0xf0, 0x11, 0x00


	//----- nvinfo : EIATTR_KPARAM_INFO
	.align		4
.L_124:
        /*0028*/ 	.byte	0x04, 0x17
        /*002a*/ 	.short	(.L_126 - .L_125)
.L_125:
        /*002c*/ 	.word	0x00000000
        /*0030*/ 	.short	0x0000
        /*0032*/ 	.short	0x0000
        /*0034*/ 	.byte	0x00, 0xf5, 0x21, 0x00


	//----- nvinfo : EIATTR_SPARSE_MMA_MASK
	.align		4
.L_126:
        /*0038*/ 	.byte	0x03, 0x50
        /*003a*/ 	.short	0x0000


	//----- nvinfo : EIATTR_MAXREG_COUNT
	.align		4
        /*003c*/ 	.byte	0x03, 0x1b
        /*003e*/ 	.short	0x00ff


	//----- nvinfo : EIATTR_MERCURY_ISA_VERSION
	.align		4
        /*0040*/ 	.byte	0x03, 0x5f
        /*0042*/ 	.short	0x0101


	//----- nvinfo : EIATTR_VRC_CTA_INIT_COUNT
	.align		4
        /*0044*/ 	.byte	0x02, 0x4a
	.zero		1
	.zero		1


	//----- nvinfo : EIATTR_EXIT_INSTR_OFFSETS
	.align		4
        /*0048*/ 	.byte	0x04, 0x1c
        /*004a*/ 	.short	(.L_128 - .L_127)


	//   ....[0]....
.L_127:
        /*004c*/ 	.word	0x00000470


	//----- nvinfo : EIATTR_CRS_STACK_SIZE
	.align		4
.L_128:
        /*0050*/ 	.byte	0x04, 0x1e
        /*0052*/ 	.short	(.L_130 - .L_129)
.L_129:
        /*0054*/ 	.word	0x00000000


	//----- nvinfo : EIATTR_CBANK_PARAM_SIZE
	.align		4
.L_130:
        /*0058*/ 	.byte	0x03, 0x19
        /*005a*/ 	.short	0x0018


	//----- nvinfo : EIATTR_PARAM_CBANK
	.align		4
        /*005c*/ 	.byte	0x04, 0x0a
        /*005e*/ 	.short	(.L_132 - .L_131)
	.align		4
.L_131:
        /*0060*/ 	.word	index@(.nv.constant0.nth_value_by_pixel)
        /*0064*/ 	.short	0x0380
        /*0066*/ 	.short	0x0018


	//----- nvinfo : EIATTR_SW_WAR
	.align		4
.L_132:
        /*0068*/ 	.byte	0x04, 0x36
        /*006a*/ 	.short	(.L_134 - .L_133)
.L_133:
        /*006c*/ 	.word	0x00000008
.L_134:


//--------------------- .nv.info.nth_value_by_pixel_search_sort_dynamic --------------------------
	.section	.nv.info.nth_value_by_pixel_search_sort_dynamic,"",@"SHT_CUDA_INFO"
	.sectionflags	@""
	.align	4


	//----- nvinfo : EIATTR_CUDA_API_VERSION
	.align		4
        /*0000*/ 	.byte	0x04, 0x37
        /*0002*/ 	.short	(.L_136 - .L_135)
.L_135:
        /*0004*/ 	.word	0x00000082


	//----- nvinfo : EIATTR_KPARAM_INFO
	.align		4
.L_136:
        /*0008*/ 	.byte	0x04, 0x17
        /*000a*/ 	.short	(.L_138 - .L_137)
.L_137:
        /*000c*/ 	.word	0x00000000
        /*0010*/ 	.short	0x0004
        /*0012*/ 	.short	0x0018
        /*0014*/ 	.byte	0x00, 0xf5, 0x21, 0x00


	//----- nvinfo : EIATTR_KPARAM_INFO
	.align		4
.L_138:
        /*0018*/ 	.byte	0x04, 0x17
        /*001a*/ 	.short	(.L_140 - .L_139)
.L_139:
        /*001c*/ 	.word	0x00000000
        /*0020*/ 	.short	0x0003
        /*0022*/ 	.short	0x0010
        /*0024*/ 	.byte	0x00, 0xf0, 0x11, 0x00


	//----- nvinfo : EIATTR_KPARAM_INFO
	.align		4
.L_140:
        /*0028*/ 	.byte	0x04, 0x17
        /*002a*/ 	.short	(.L_142 - .L_141)
.L_141:
        /*002c*/ 	.word	0x00000000
        /*0030*/ 	.short	0x0002
        /*0032*/ 	.short	0x000c
        /*0034*/ 	.byte	0x00, 0xf0, 0x11, 0x00


	//----- nvinfo : EIATTR_KPARAM_INFO
	.align		4
.L_142:
        /*0038*/ 	.byte	0x04, 0x17
        /*003a*/ 	.short	(.L_144 - .L_143)
.L_143:
        /*003c*/ 	.word	0x00000000
        /*0040*/ 	.short	0x0001
        /*0042*/ 	.short	0x0008
        /*0044*/ 	.byte	0x00, 0xf0, 0x11, 0x00


	//----- nvinfo : EIATTR_KPARAM_INFO
	.align		4
.L_144:
        /*0048*/ 	.byte	0x04, 0x17
        /*004a*/ 	.short	(.L_146 - .L_145)
.L_145:
        /*004c*/ 	.word	0x00000000
        /*0050*/ 	.short	0x0000
        /*0052*/ 	.short	0x0000
        /*0054*/ 	.byte	0x00, 0xf5, 0x21, 0x00


	//----- nvinfo : EIATTR_SPARSE_MMA_MASK
	.align		4
.L_146:
        /*0058*/ 	.byte	0x03, 0x50
        /*005a*/ 	.short	0x0000


	//----- nvinfo : EIATTR_MAXREG_COUNT
	.align		4
        /*005c*/ 	.byte	0x03, 0x1b
        /*005e*/ 	.short	0x00ff


	//----- nvinfo : EIATTR_NUM_BARRIERS
	.align		4
        /*0060*/ 	.byte	0x02, 0x4c
        /*0062*/ 	.byte	0x01
	.zero		1


	//----- nvinfo : EIATTR_MERCURY_ISA_VERSION
	.align		4
        /*0064*/ 	.byte	0x03, 0x5f
        /*0066*/ 	.short	0x0101


	//----- nvinfo : EIATTR_VRC_CTA_INIT_COUNT
	.align		4
        /*0068*/ 	.byte	0x02, 0x4a
	.zero		1
	.zero		1


	//----- nvinfo : EIATTR_EXIT_INSTR_OFFSETS
	.align		4
        /*006c*/ 	.byte	0x04, 0x1c
        /*006e*/ 	.short	(.L_148 - .L_147)


	//   ....[0]....
.L_147:
        /*0070*/ 	.word	0x000008c0


	//   ....[1]....
        /*0074*/ 	.word	0x00000940


	//----- nvinfo : EIATTR_CRS_STACK_SIZE
	.align		4
.L_148:
        /*0078*/ 	.byte	0x04, 0x1e
        /*007a*/ 	.short	(.L_150 - .L_149)
.L_149:
        /*007c*/ 	.word	0x00000000


	//----- nvinfo : EIATTR_CBANK_PARAM_SIZE
	.align		4
.L_150:
        /*0080*/ 	.byte	0x03, 0x19
        /*0082*/ 	.short	0x0020


	//----- nvinfo : EIATTR_PARAM_CBANK
	.align		4
        /*0084*/ 	.byte	0x04, 0x0a
        /*0086*/ 	.short	(.L_152 - .L_151)
	.align		4
.L_151:
        /*0088*/ 	.word	index@(.nv.constant0.nth_value_by_pixel_search_sort_dynamic)
        /*008c*/ 	.short	0x0380
        /*008e*/ 	.short	0x0020


	//----- nvinfo : EIATTR_SW_WAR
	.align		4
.L_152:
        /*0090*/ 	.byte	0x04, 0x36
        /*0092*/ 	.short	(.L_154 - .L_153)
.L_153:
        /*0094*/ 	.word	0x00000008
.L_154:


//--------------------- .nv.info.nth_value_by_pixel_search_sort --------------------------
	.section	.nv.info.nth_value_by_pixel_search_sort,"",@"SHT_CUDA_INFO"
	.sectionflags	@""
	.align	4


	//----- nvinfo : EIATTR_CUDA_API_VERSION
	.align		4
        /*0000*/ 	.byte	0x04, 0x37
        /*0002*/ 	.short	(.L_156 - .L_155)
.L_155:
        /*0004*/ 	.word	0x00000082


	//----- nvinfo : EIATTR_KPARAM_INFO
	.align		4
.L_156:
        /*0008*/ 	.byte	0x04, 0x17
        /*000a*/ 	.short	(.L_158 - .L_157)
.L_157:
        /*000c*/ 	.word	0x00000000
        /*0010*/ 	.short	0x0002
        /*0012*/ 	.short	0x0010
        /*0014*/ 	.byte	0x00, 0xf5, 0x21, 0x00


	//----- nvinfo : EIATTR_KPARAM_INFO
	.align		4
.L_158:
        /*0018*/ 	.byte	0x04, 0x17
        /*001a*/ 	.short	(.L_160 - .L_159)
.L_159:
        /*001c*/ 	.word	0x00000000
        /*0020*/ 	.short	0x0001
        /*0022*/ 	.short	0x0008
        /*0024*/ 	.byte	0x00, 0xf0, 0x11, 0x00


	//----- nvinfo : EIATTR_KPARAM_INFO
	.align		4
.L_160:
        /*0028*/ 	.byte	0x04, 0x17
        /*002a*/ 	.short	(.L_162 - .L_161)
.L_161:
        /*002c*/ 	.word	0x00000000
        /*0030*/ 	.short	0x0000
        /*0032*/ 	.short	0x0000
        /*0034*/ 	.byte	0x00, 0xf5, 0x21, 0x00


	//----- nvinfo : EIATTR_SPARSE_MMA_MASK
	.align		4
.L_162:
        /*0038*/ 	.byte	0x03, 0x50
        /*003a*/ 	.short	0x0000


	//----- nvinfo : EIATTR_MAXREG_COUNT
	.align		4
        /*003c*/ 	.byte	0x03, 0x1b
        /*003e*/ 	.short	0x00ff


	//----- nvinfo : EIATTR_NUM_BARRIERS
	.align		4
        /*0040*/ 	.byte	0x02, 0x4c
        /*0042*/ 	.byte	0x01
	.zero		1


	//----- nvinfo : EIATTR_MERCURY_ISA_VERSION
	.align		4
        /*0044*/ 	.byte	0x03, 0x5f
        /*0046*/ 	.short	0x0101


	//----- nvinfo : EIATTR_VRC_CTA_INIT_COUNT
	.align		4
        /*0048*/ 	.byte	0x02, 0x4a
	.zero		1
	.zero		1


	//----- nvinfo : EIATTR_EXIT_INSTR_OFFSETS
	.align		4
        /*004c*/ 	.byte	0x04, 0x1c
        /*004e*/ 	.short	(.L_164 - .L_163)


	//   ....[0]....
.L_163:
        /*0050*/ 	.word	0x000008c0


	//   ....[1]....
        /*0054*/ 	.word	0x00000930


	//----- nvinfo : EIATTR_CBANK_PARAM_SIZE
	.align		4
.L_164:
        /*0058*/ 	.byte	0x03, 0x19
        /*005a*/ 	.short	0x0018


	//----- nvinfo : EIATTR_PARAM_CBANK
	.align		4
        /*005c*/ 	.byte	0x04, 0x0a
        /*005e*/ 	.short	(.L_166 - .L_165)
	.align		4
.L_165:
        /*0060*/ 	.word	index@(.nv.constant0.nth_value_by_pixel_search_sort)
        /*0064*/ 	.short	0x0380
        /*0066*/ 	.short	0x0018


	//----- nvinfo : EIATTR_SW_WAR
	.align		4
.L_166:
        /*0068*/ 	.byte	0x04, 0x36
        /*006a*/ 	.short	(.L_168 - .L_167)
.L_167:
        /*006c*/ 	.word	0x00000008
.L_168:


//--------------------- .nv.info.subtract_b_from_a --------------------------
	.section	.nv.info.subtract_b_from_a,"",@"SHT_CUDA_INFO"
	.sectionflags	@""
	.align	4


	//----- nvinfo : EIATTR_CUDA_API_VERSION
	.align		4
        /*0000*/ 	.byte	0x04, 0x37
        /*0002*/ 	.short	(.L_170 - .L_169)
.L_169:
        /*0004*/ 	.word	0x00000082


	//----- nvinfo : EIATTR_KPARAM_INFO
	.align		4
.L_170:
        /*0008*/ 	.byte	0x04, 0x17
        /*000a*/ 	.short	(.L_172 - .L_171)
.L_171:
        /*000c*/ 	.word	0x00000000
        /*0010*/ 	.short	0x0001
        /*0012*/ 	.short	0x0008
        /*0014*/ 	.byte	0x00, 0xf5, 0x21, 0x00


	//----- nvinfo : EIATTR_KPARAM_INFO
	.align		4
.L_172:
        /*0018*/ 	.byte	0x04, 0x17
        /*001a*/ 	.short	(.L_174 - .L_173)
.L_173:
        /*001c*/ 	.word	0x00000000
        /*0020*/ 	.short	0x0000
        /*0022*/ 	.short	0x0000
        /*0024*/ 	.byte	0x00, 0xf5, 0x21, 0x00


	//----- nvinfo : EIATTR_SPARSE_MMA_MASK
	.align		4
.L_174:
        /*0028*/ 	.byte	0x03, 0x50
        /*002a*/ 	.short	0x0000


	//----- nvinfo : EIATTR_MAXREG_COUNT
	.align		4
        /*002c*/ 	.byte	0x03, 0x1b
        /*002e*/ 	.short	0x00ff


	//----- nvinfo : EIATTR_MERCURY_ISA_VERSION
	.align		4
        /*0030*/ 	.byte	0x03, 0x5f
        /*0032*/ 	.short	0x0101


	//----- nvinfo : EIATTR_VRC_CTA_INIT_COUNT
	.align		4
        /*0034*/ 	.byte	0x02, 0x4a
	.zero		1
	.zero		1


	//----- nvinfo : EIATTR_EXIT_INSTR_OFFSETS
	.align		4
        /*0038*/ 	.byte	0x04, 0x1c
        /*003a*/ 	.short	(.L_176 - .L_175)


	//   ....[0]....
.L_175:
        /*003c*/ 	.word	0x00000110


	//----- nvinfo : EIATTR_CBANK_PARAM_SIZE
	.align		4
.L_176:
        /*0040*/ 	.byte	0x03, 0x19
        /*0042*/ 	.short	0x0010


	//----- nvinfo : EIATTR_PARAM_CBANK
	.align		4
        /*0044*/ 	.byte	0x04, 0x0a
        /*0046*/ 	.short	(.L_178 - .L_177)
	.align		4
.L_177:
        /*0048*/ 	.word	index@(.nv.constant0.subtract_b_from_a)
        /*004c*/ 	.short	0x0380
        /*004e*/ 	.short	0x0010


	//----- nvinfo : EIATTR_SW_WAR
	.align		4
.L_178:
        /*0050*/ 	.byte	0x04, 0x36
        /*0052*/ 	.short	(.L_180 - .L_179)
.L_179:
        /*0054*/ 	.word	0x00000008
.L_180:


//--------------------- .nv.info.update_frame     --------------------------
	.section	.nv.info.update_frame,"",@"SHT_CUDA_INFO"
	.sectionflags	@""
	.align	4


	//----- nvinfo : EIATTR_CUDA_API_VERSION
	.align		4
        /*0000*/ 	.byte	0x04, 0x37
        /*0002*/ 	.short	(.L_182 - .L_181)
.L_181:
        /*0004*/ 	.word	0x00000082


	//----- nvinfo : EIATTR_KPARAM_INFO
	.align		4
.L_182:
        /*0008*/ 	.byte	0x04, 0x17
        /*000a*/ 	.short	(.L_184 - .L_183)
.L_183:
        /*000c*/ 	.word	0x00000000
        /*0010*/ 	.short	0x0003
        /*0012*/ 	.short	0x0014
        /*0014*/ 	.byte	0x00, 0xf0, 0x11, 0x00


	//----- nvinfo : EIATTR_KPARAM_INFO
	.align		4
.L_184:
        /*0018*/ 	.byte	0x04, 0x17
        /*001a*/ 	.short	(.L_186 - .L_185)
.L_185:
        /*001c*/ 	.word	0x00000000
        /*0020*/ 	.short	0x0002
        /*0022*/ 	.short	0x0010
        /*0024*/ 	.byte	0x00, 0xf0, 0x11, 0x00


	//----- nvinfo : EIATTR_KPARAM_INFO
	.align		4
.L_186:
        /*0028*/ 	.byte	0x04, 0x17
        /*002a*/ 	.short	(.L_188 - .L_187)
.L_187:
        /*002c*/ 	.word	0x00000000
        /*0030*/ 	.short	0x0001
        /*0032*/ 	.short	0x0008
        /*0034*/ 	.byte	0x00, 0xf5, 0x21, 0x00


	//----- nvinfo : EIATTR_KPARAM_INFO
	.align		4
.L_188:
        /*0038*/ 	.byte	0x04, 0x17
        /*003a*/ 	.short	(.L_190 - .L_189)
.L_189:
        /*003c*/ 	.word	0x00000000
        /*0040*/ 	.short	0x0000
        /*0042*/ 	.short	0x0000
        /*0044*/ 	.byte	0x00, 0xf5, 0x21, 0x00


	//----- nvinfo : EIATTR_SPARSE_MMA_MASK
	.align		4
.L_190:
        /*0048*/ 	.byte	0x03, 0x50
        /*004a*/ 	.short	0x0000


	//----- nvinfo : EIATTR_MAXREG_COUNT
	.align		4
        /*004c*/ 	.byte	0x03, 0x1b
        /*004e*/ 	.short	0x00ff


	//----- nvinfo : EIATTR_MERCURY_ISA_VERSION
	.align		4
        /*0050*/ 	.byte	0x03, 0x5f
        /*0052*/ 	.short	0x0101


	//----- nvinfo : EIATTR_VRC_CTA_INIT_COUNT
	.align		4
        /*0054*/ 	.byte	0x02, 0x4a
	.zero		1
	.zero		1


	//----- nvinfo : EIATTR_EXIT_INSTR_OFFSETS
	.align		4
        /*0058*/ 	.byte	0x04, 0x1c
        /*005a*/ 	.short	(.L_192 - .L_191)


	//   ....[0]....
.L_191:
        /*005c*/ 	.word	0x000000e0


	//----- nvinfo : EIATTR_CBANK_PARAM_SIZE
	.align		4
.L_192:
        /*0060*/ 	.byte	0x03, 0x19
        /*0062*/ 	.short	0x0018


	//----- nvinfo : EIATTR_PARAM_CBANK
	.align		4
        /*0064*/ 	.byte	0x04, 0x0a
        /*0066*/ 	.short	(.L_194 - .L_193)
	.align		4
.L_193:
        /*0068*/ 	.word	index@(.nv.constant0.update_frame)
        /*006c*/ 	.short	0x0380
        /*006e*/ 	.short	0x0018


	//----- nvinfo : EIATTR_SW_WAR
	.align		4
.L_194:
        /*0070*/ 	.byte	0x04, 0x36
        /*0072*/ 	.short	(.L_196 - .L_195)
.L_195:
        /*0074*/ 	.word	0x00000008
.L_196:


//--------------------- .nv.info.clear_frames     --------------------------
	.section	.nv.info.clear_frames,"",@"SHT_CUDA_INFO"
	.sectionflags	@""
	.align	4


	//----- nvinfo : EIATTR_CUDA_API_VERSION
	.align		4
        /*0000*/ 	.byte	0x04, 0x37
        /*0002*/ 	.short	(.L_198 - .L_197)
.L_197:
        /*0004*/ 	.word	0x00000082


	//----- nvinfo : EIATTR_KPARAM_INFO
	.align		4
.L_198:
        /*0008*/ 	.byte	0x04, 0x17
        /*000a*/ 	.short	(.L_200 - .L_199)
.L_199:
        /*000c*/ 	.word	0x00000000
        /*0010*/ 	.short	0x0001
        /*0012*/ 	.short	0x0008
        /*0014*/ 	.byte	0x00, 0xf5, 0x21, 0x00


	//----- nvinfo : EIATTR_KPARAM_INFO
	.align		4
.L_200:
        /*0018*/ 	.byte	0x04, 0x17
        /*001a*/ 	.short	(.L_202 - .L_201)
.L_201:
        /*001c*/ 	.word	0x00000000
        /*0020*/ 	.short	0x0000
        /*0022*/ 	.short	0x0000
        /*0024*/ 	.byte	0x00, 0xf5, 0x21, 0x00


	//----- nvinfo : EIATTR_SPARSE_MMA_MASK
	.align		4
.L_202:
        /*0028*/ 	.byte	0x03, 0x50
        /*002a*/ 	.short	0x0000


	//----- nvinfo : EIATTR_MAXREG_COUNT
	.align		4
        /*002c*/ 	.byte	0x03, 0x1b
        /*002e*/ 	.short	0x00ff


	//----- nvinfo : EIATTR_MERCURY_ISA_VERSION
	.align		4
        /*0030*/ 	.byte	0x03, 0x5f
        /*0032*/ 	.short	0x0101


	//----- nvinfo : EIATTR_VRC_CTA_INIT_COUNT
	.align		4
        /*0034*/ 	.byte	0x02, 0x4a
	.zero		1
	.zero		1


	//----- nvinfo : EIATTR_EXIT_INSTR_OFFSETS
	.align		4
        /*0038*/ 	.byte	0x04, 0x1c
        /*003a*/ 	.short	(.L_204 - .L_203)


	//   ....[0]....
.L_203:
        /*003c*/ 	.word	0x000000f0


	//----- nvinfo : EIATTR_CBANK_PARAM_SIZE
	.align		4
.L_204:
        /*0040*/ 	.byte	0x03, 0x19
        /*0042*/ 	.short	0x0010


	//----- nvinfo : EIATTR_PARAM_CBANK
	.align		4
        /*0044*/ 	.byte	0x04, 0x0a
        /*0046*/ 	.short	(.L_206 - .L_205)
	.align		4
.L_205:
        /*0048*/ 	.word	index@(.nv.constant0.clear_frames)
        /*004c*/ 	.short	0x0380
        /*004e*/ 	.short	0x0010


	//----- nvinfo : EIATTR_SW_WAR
	.align		4
.L_206:
        /*0050*/ 	.byte	0x04, 0x36
        /*0052*/ 	.short	(.L_208 - .L_207)
.L_207:
        /*0054*/ 	.word	0x00000008
.L_208:


//--------------------- .nv.callgraph             --------------------------
	.section	.nv.callgraph,"",@"SHT_CUDA_CALLGRAPH"
	.align	4
	.sectionentsize	8
	.align		4
        /*0000*/ 	.word	0x00000000
	.align		4
        /*0004*/ 	.word	0xffffffff
	.align		4
        /*0008*/ 	.word	0x00000000
	.align		4
        /*000c*/ 	.word	0xfffffffe
	.align		4
        /*0010*/ 	.word	0x00000000
	.align		4
        /*0014*/ 	.word	0xfffffffd
	.align		4
        /*0018*/ 	.word	0x00000000
	.align		4
        /*001c*/ 	.word	0xfffffffc


//--------------------- .nv.constant4             --------------------------
	.section	.nv.constant4,"a",@progbits
	.align	8
	.align		8
.nv.constant4:
        /*0000*/ 	.dword	_ZN34_INTERNAL_9dcd3a82_4_k_cu_764501914cuda3std3__45__cpo5beginE
	.align		8
        /*0008*/ 	.dword	_ZN34_INTERNAL_9dcd3a82_4_k_cu_764501914cuda3std3__45__cpo3endE
	.align		8
        /*0010*/ 	.dword	_ZN34_INTERNAL_9dcd3a82_4_k_cu_764501914cuda3std3__45__cpo6cbeginE
	.align		8
        /*0018*/ 	.dword	_ZN34_INTERNAL_9dcd3a82_4_k_cu_764501914cuda3std3__45__cpo4cendE
	.align		8
        /*0020*/ 	.dword	_ZN34_INTERNAL_9dcd3a82_4_k_cu_764501914cuda3std3__45__cpo6rbeginE
	.align		8
        /*0028*/ 	.dword	_ZN34_INTERNAL_9dcd3a82_4_k_cu_764501914cuda3std3__45__cpo4rendE
	.align		8
        /*0030*/ 	.dword	_ZN34_INTERNAL_9dcd3a82_4_k_cu_764501914cuda3std3__45__cpo7crbeginE
	.align		8
        /*0038*/ 	.dword	_ZN34_INTERNAL_9dcd3a82_4_k_cu_764501914cuda3std3__45__cpo5crendE
	.align		8
        /*0040*/ 	.dword	_ZN34_INTERNAL_9dcd3a82_4_k_cu_764501914cuda3std3__436_GLOBAL__N__9dcd3a82_4_k_cu_764501916ignoreE
	.align		8
        /*0048*/ 	.dword	_ZN34_INTERNAL_9dcd3a82_4_k_cu_764501914cuda3std3__419piecewise_constructE
	.align		8
        /*0050*/ 	.dword	_ZN34_INTERNAL_9dcd3a82_4_k_cu_764501914cuda3std3__48in_placeE
	.align		8
        /*0058*/ 	.dword	_ZN34_INTERNAL_9dcd3a82_4_k_cu_764501914cuda3std3__420unreachable_sentinelE
	.align		8
        /*0060*/ 	.dword	_ZN34_INTERNAL_9dcd3a82_4_k_cu_764501914cuda3std3__47nulloptE
	.align		8
        /*0068*/ 	.dword	_ZN34_INTERNAL_9dcd3a82_4_k_cu_764501914cuda3std3__48unexpectE
	.align		8
        /*0070*/ 	.dword	_ZN34_INTERNAL_9dcd3a82_4_k_cu_764501914cuda3std6ranges3__45__cpo4swapE
	.align		8
        /*0078*/ 	.dword	_ZN34_INTERNAL_9dcd3a82_4_k_cu_764501914cuda3std6ranges3__45__cpo9iter_moveE
	.align		8
        /*0080*/ 	.dword	_ZN34_INTERNAL_9dcd3a82_4_k_cu_764501914cuda3std6ranges3__45__cpo5beginE
	.align		8
        /*0088*/ 	.dword	_ZN34_INTERNAL_9dcd3a82_4_k_cu_764501914cuda3std6ranges3__45__cpo3endE
	.align		8
        /*0090*/ 	.dword	_ZN34_INTERNAL_9dcd3a82_4_k_cu_764501914cuda3std6ranges3__45__cpo6cbeginE
	.align		8
        /*0098*/ 	.dword	_ZN34_INTERNAL_9dcd3a82_4_k_cu_764501914cuda3std6ranges3__45__cpo4cendE
	.align		8
        /*00a0*/ 	.dword	_ZN34_INTERNAL_9dcd3a82_4_k_cu_764501914cuda3std6ranges3__45__cpo7advanceE
	.align		8
        /*00a8*/ 	.dword	_ZN34_INTERNAL_9dcd3a82_4_k_cu_764501914cuda3std6ranges3__45__cpo9iter_swapE
	.align		8
        /*00b0*/ 	.dword	_ZN34_INTERNAL_9dcd3a82_4_k_cu_764501914cuda3std6ranges3__45__cpo4nextE
	.align		8
        /*00b8*/ 	.dword	_ZN34_INTERNAL_9dcd3a82_4_k_cu_764501914cuda3std6ranges3__45__cpo4prevE
	.align		8
        /*00c0*/ 	.dword	_ZN34_INTERNAL_9dcd3a82_4_k_cu_764501914cuda3std6ranges3__45__cpo4dataE
	.align		8
        /*00c8*/ 	.dword	_ZN34_INTERNAL_9dcd3a82_4_k_cu_764501914cuda3std6ranges3__45__cpo5cdataE
	.align		8
        /*00d0*/ 	.dword	_ZN34_INTERNAL_9dcd3a82_4_k_cu_764501914cuda3std6ranges3__45__cpo4sizeE
	.align		8
        /*00d8*/ 	.dword	_ZN34_INTERNAL_9dcd3a82_4_k_cu_764501914cuda3std6ranges3__45__cpo5ssizeE
	.align		8
        /*00e0*/ 	.dword	_ZN34_INTERNAL_9dcd3a82_4_k_cu_764501914cuda3std6ranges3__45__cpo8distanceE
	.align		8
        /*00e8*/ 	.dword	_ZN34_INTERNAL_9dcd3a82_4_k_cu_764501916thrust24THRUST_300001_SM_1000_NS8cuda_cub3parE
	.align		8
        /*00f0*/ 	.dword	_ZN34_INTERNAL_9dcd3a82_4_k_cu_764501916thrust24THRUST_300001_SM_1000_NS8cuda_cub10par_nosyncE
	.align		8
        /*00f8*/ 	.dword	_ZN34_INTERNAL_9dcd3a82_4_k_cu_764501916thrust24THRUST_300001_SM_1000_NS6system6detail10sequential3seqE
	.align		8
        /*0100*/ 	.dword	_ZN34_INTERNAL_9dcd3a82_4_k_cu_764501916thrust24THRUST_300001_SM_1000_NS6system3cpp3parE
	.align		8
        /*0108*/ 	.dword	_ZN34_INTERNAL_9dcd3a82_4_k_cu_764501916thrust24THRUST_300001_SM_1000_NS12placeholders2_1E
	.align		8
        /*0110*/ 	.dword	_ZN34_INTERNAL_9dcd3a82_4_k_cu_764501916thrust24THRUST_300001_SM_1000_NS12placeholders2_2E
	.align		8
        /*0118*/ 	.dword	_ZN34_INTERNAL_9dcd3a82_4_k_cu_764501916thrust24THRUST_300001_SM_1000_NS12placeholders2_3E
	.align		8
        /*0120*/ 	.dword	_ZN34_INTERNAL_9dcd3a82_4_k_cu_764501916thrust24THRUST_300001_SM_1000_NS12placeholders2_4E
	.align		8
        /*0128*/ 	.dword	_ZN34_INTERNAL_9dcd3a82_4_k_cu_764501916thrust24THRUST_300001_SM_1000_NS12placeholders2_5E
	.align		8
        /*0130*/ 	.dword	_ZN34_INTERNAL_9dcd3a82_4_k_cu_764501916thrust24THRUST_300001_SM_1000_NS12placeholders2_6E
	.align		8
        /*0138*/ 	.dword	_ZN34_INTERNAL_9dcd3a82_4_k_cu_764501916thrust24THRUST_300001_SM_1000_NS12placeholders2_7E
	.align		8
        /*0140*/ 	.dword	_ZN34_INTERNAL_9dcd3a82_4_k_cu_764501916thrust24THRUST_300001_SM_1000_NS12placeholders2_8E
	.align		8
        /*0148*/ 	.dword	_ZN34_INTERNAL_9dcd3a82_4_k_cu_764501916thrust24THRUST_300001_SM_1000_NS12placeholders2_9E
	.align		8
        /*0150*/ 	.dword	_ZN34_INTERNAL_9dcd3a82_4_k_cu_764501916thrust24THRUST_300001_SM_1000_NS12placeholders3_10E
	.align		8
        /*0158*/ 	.dword	_ZN34_INTERNAL_9dcd3a82_4_k_cu_764501916thrust24THRUST_300001_SM_1000_NS3seqE
	.align		8
        /*0160*/ 	.dword	_ZN34_INTERNAL_9dcd3a82_4_k_cu_764501916thrust24THRUST_300001_SM_1000_NS6deviceE


//--------------------- .text._ZN3cub18CUB_300001_SM_10006detail11EmptyKernelIvEEvv --------------------------
	.section	.text._ZN3cub18CUB_300001_SM_10006detail11EmptyKernelIvEEvv,"ax",@progbits
	.align	128
        .global         _ZN3cub18CUB_300001_SM_10006detail11EmptyKernelIvEEvv
        .type           _ZN3cub18CUB_300001_SM_10006detail11EmptyKernelIvEEvv,@function
        .size           _ZN3cub18CUB_300001_SM_10006detail11EmptyKernelIvEEvv,(.L_x_31 - _ZN3cub18CUB_300001_SM_10006detail11EmptyKernelIvEEvv)
        .other          _ZN3cub18CUB_300001_SM_10006detail11EmptyKernelIvEEvv,@"STO_CUDA_ENTRY STV_DEFAULT"
_ZN3cub18CUB_300001_SM_10006detail11EmptyKernelIvEEvv:
.text._ZN3cub18CUB_300001_SM_10006detail11EmptyKernelIvEEvv:
[----:B------:R-:W-:Y:S01]  /*0000*/  LDC R1, c[0x0][0x37c] ;  /* 0x0000df00ff017b82 */ /* 0x000fe20000000800 */
[----:B------:R-:W-:Y:S05]  /*0010*/  EXIT ;  /* 0x000000000000794d */ /* 0x000fea0003800000 */
.L_x_0:
[----:B------:R-:W-:-:S00]  /*0020*/  BRA `(.L_x_0) ;  /* 0xfffffffc00fc7947 */ /* 0x000fc0000383ffff */
[----:B------:R-:W-:-:S00]  /*0030*/  NOP ;  /* 0x0000000000007918 */ /* 0x000fc00000000000 */
        /* <DEDUP_REMOVED lines=12> */
.L_x_31:


//--------------------- .text.nth_value_by_pixel_shared_quicksort --------------------------
	.section	.text.nth_value_by_pixel_shared_quicksort,"ax",@progbits
	.align	128
        .global         nth_value_by_pixel_shared_quicksort
        .type           nth_value_by_pixel_shared_quicksort,@function
        .size           nth_value_by_pixel_shared_quicksort,(.L_x_29 - nth_value_by_pixel_shared_quicksort)
        .other          nth_value_by_pixel_shared_quicksort,@"STO_CUDA_ENTRY STV_DEFAULT"
nth_value_by_pixel_shared_quicksort:
.text.nth_value_by_pixel_shared_quicksort:
[----:B------:R-:W0:Y:S01]  /*0000*/  LDC R1, c[0x0][0x37c] ;  /* 0x0000df00ff017b82 */ /* 0x000e220000000800 */
[----:B------:R-:W1:Y:S01]  /*0010*/  S2R R6, SR_TID.X ;  /* 0x0000000000067919 */ /* 0x000e620000002100 */
[----:B------:R-:W1:Y:S06]  /*0020*/  LDCU UR4, c[0x0][0x360] ;  /* 0x00006c00ff0477ac */ /* 0x000e6c0008000800 */
[----:B------:R-:W2:Y:S01]  /*0030*/  S2UR UR5, SR_CTAID.Y ;  /* 0x00000000000579c3 */ /* 0x000ea20000002600 */
[----:B------:R-:W1:Y:S01]  /*0040*/  S2R R3, SR_CTAID.X ;  /* 0x0000000000037919 */ /* 0x000e620000002500 */
[----:B------:R-:W3:Y:S06]  /*0050*/  LDCU.64 UR36, c[0x0][0x358] ;  /* 0x00006b00ff2477ac */ /* 0x000eec0008000a00 */
[----:B------:R-:W2:Y:S08]  /*0060*/  LDC R5, c[0x0][0x374] ;  /* 0x0000dd00ff057b82 */ /* 0x000eb00000000800 */
[----:B------:R-:W4:Y:S01]  /*0070*/  LDC.64 R26, c[0x0][0x380] ;  /* 0x0000e000ff1a7b82 */ /* 0x000f220000000a00 */
[----:B-1----:R-:W-:-:S04]  /*0080*/  IMAD R16, R3, UR4, R6 ;  /* 0x0000000403107c24 */ /* 0x002fc8000f8e0206 */
[----:B--2---:R-:W-:-:S04]  /*0090*/  IMAD R16, R16, R5, UR5 ;  /* 0x0000000510107e24 */ /* 0x004fc8000f8e0205 */
[----:B------:R-:W-:-:S04]  /*00a0*/  IMAD R3, R16, 0x1e, RZ ;  /* 0x0000001e10037824 */ /* 0x000fc800078e02ff */
[----:B----4-:R-:W-:-:S05]  /*00b0*/  IMAD.WIDE R26, R3, 0x4, R26 ;  /* 0x00000004031a7825 */ /* 0x010fca00078e021a */
[----:B---3--:R-:W2:Y:S04]  /*00c0*/  LDG.E R10, desc[UR36][R26.64] ;  /* 0x000000241a0a7981 */ /* 0x008ea8000c1e1900 */
[----:B------:R-:W2:Y:S04]  /*00d0*/  LDG.E R11, desc[UR36][R26.64+0x4] ;  /* 0x000004241a0b7981 */ /* 0x000ea8000c1e1900 */
[----:B------:R-:W3:Y:S04]  /*00e0*/  LDG.E R12, desc[UR36][R26.64+0x8] ;  /* 0x000008241a0c7981 */ /* 0x000ee8000c1e1900 */
[----:B------:R-:W3:Y:S04]  /*00f0*/  LDG.E R13, desc[UR36][R26.64+0xc] ;  /* 0x00000c241a0d7981 */ /* 0x000ee8000c1e1900 */
[----:B------:R-:W4:Y:S04]  /*0100*/  LDG.E R14, desc[UR36][R26.64+0x10] ;  /* 0x000010241a0e7981 */ /* 0x000f28000c1e1900 */
[----:B------:R-:W4:Y:S04]  /*0110*/  LDG.E R15, desc[UR36][R26.64+0x14] ;  /* 0x000014241a0f7981 */ /* 0x000f28000c1e1900 */
[----:B------:R-:W5:Y:S04]  /*0120*/  LDG.E R18, desc[UR36][R26.64+0x18] ;  /* 0x000018241a127981 */ /* 0x000f68000c1e1900 */
[----:B------:R-:W5:Y:S04]  /*0130*/  LDG.E R19, desc[UR36][R26.64+0x1c] ;  /* 0x00001c241a137981 */ /* 0x000f68000c1e1900 */
[----:B------:R-:W5:Y:S04]  /*0140*/  LDG.E R20, desc[UR36][R26.64+0x20] ;  /* 0x000020241a147981 */ /* 0x000f68000c1e1900 */
[----:B------:R-:W5:Y:S01]  /*0150*/  LDG.E R21, desc[UR36][R26.64+0x24] ;  /* 0x000024241a157981 */ /* 0x000f62000c1e1900 */
[----:B------:R-:W-:Y:S01]  /*0160*/  MOV R0, 0x400 ;  /* 0x0000040000007802 */ /* 0x000fe20000000f00 */
[----:B------:R-:W1:Y:S02]  /*0170*/  S2R R3, SR_CgaCtaId ;  /* 0x0000000000037919 */ /* 0x000e640000008800 */
[----:B------:R-:W5:Y:S04]  /*0180*/  LDG.E R28, desc[UR36][R26.64+0x28] ;  /* 0x000028241a1c7981 */ /* 0x000f68000c1e1900 */
[----:B------:R-:W5:Y:S04]  /*0190*/  LDG.E R29, desc[UR36][R26.64+0x2c] ;  /* 0x00002c241a1d7981 */ /* 0x000f68000c1e1900 */
[----:B------:R-:W5:Y:S04]  /*01a0*/  LDG.E R8, desc[UR36][R26.64+0x38] ;  /* 0x000038241a087981 */ /* 0x000f68000c1e1900 */
[----:B------:R-:W5:Y:S04]  /*01b0*/  LDG.E R9, desc[UR36][R26.64+0x3c] ;  /* 0x00003c241a097981 */ /* 0x000f68000c1e1900 */
[----:B------:R-:W5:Y:S04]  /*01c0*/  LDG.E R22, desc[UR36][R26.64+0x68] ;  /* 0x000068241a167981 */ /* 0x000f68000c1e1900 */
[----:B------:R-:W5:Y:S04]  /*01d0*/  LDG.E R23, desc[UR36][R26.64+0x6c] ;  /* 0x00006c241a177981 */ /* 0x000f68000c1e1900 */
[----:B------:R-:W5:Y:S01]  /*01e0*/  LDG.E R24, desc[UR36][R26.64+0x70] ;  /* 0x000070241a187981 */ /* 0x000f62000c1e1900 */
[----:B-1----:R-:W-:-:S03]  /*01f0*/  LEA R3, R3, R0, 0x18 ;  /* 0x0000000003037211 */ /* 0x002fc600078ec0ff */
[----:B------:R-:W5:Y:S02]  /*0200*/  LDG.E R25, desc[UR36][R26.64+0x74] ;  /* 0x000074241a197981 */ /* 0x000f64000c1e1900 */
[C---:B------:R-:W-:Y:S02]  /*0210*/  IMAD R2, R6.reuse, 0x78, R3 ;  /* 0x0000007806027824 */ /* 0x040fe400078e0203 */
[----:B------:R-:W5:Y:S04]  /*0220*/  LDG.E R4, desc[UR36][R26.64+0x30] ;  /* 0x000030241a047981 */ /* 0x000f68000c1e1900 */
[----:B------:R-:W5:Y:S04]  /*0230*/  LDG.E R5, desc[UR36][R26.64+0x34] ;  /* 0x000034241a057981 */ /* 0x000f68000c1e1900 */
[----:B--2---:R1:W-:Y:S04]  /*0240*/  STS.64 [R2], R10 ;  /* 0x0000000a02007388 */ /* 0x0043e80000000a00 */
[----:B---3--:R2:W-:Y:S04]  /*0250*/  STS.64 [R2+0x8], R12 ;  /* 0x0000080c02007388 */ /* 0x0085e80000000a00 */
[----:B-1----:R-:W3:Y:S04]  /*0260*/  LDG.E R10, desc[UR36][R26.64+0x40] ;  /* 0x000040241a0a7981 */ /* 0x002ee8000c1e1900 */
[----:B----4-:R1:W-:Y:S04]  /*0270*/  STS.64 [R2+0x10], R14 ;  /* 0x0000100e02007388 */ /* 0x0103e80000000a00 */
[----:B------:R-:W3:Y:S04]  /*0280*/  LDG.E R11, desc[UR36][R26.64+0x44] ;  /* 0x000044241a0b7981 */ /* 0x000ee8000c1e1900 */
[----:B-----5:R4:W-:Y:S04]  /*0290*/  STS.64 [R2+0x18], R18 ;  /* 0x0000181202007388 */ /* 0x0209e80000000a00 */
[----:B--2---:R-:W2:Y:S04]  /*02a0*/  LDG.E R12, desc[UR36][R26.64+0x48] ;  /* 0x000048241a0c7981 */ /* 0x004ea8000c1e1900 */
[----:B------:R-:W2:Y:S04]  /*02b0*/  LDG.E R13, desc[UR36][R26.64+0x4c] ;  /* 0x00004c241a0d7981 */ /* 0x000ea8000c1e1900 */
[----:B-1----:R-:W5:Y:S04]  /*02c0*/  LDG.E R14, desc[UR36][R26.64+0x50] ;  /* 0x000050241a0e7981 */ /* 0x002f68000c1e1900 */
[----:B------:R-:W5:Y:S04]  /*02d0*/  LDG.E R15, desc[UR36][R26.64+0x54] ;  /* 0x000054241a0f7981 */ /* 0x000f68000c1e1900 */
[----:B----4-:R-:W4:Y:S04]  /*02e0*/  LDG.E R18, desc[UR36][R26.64+0x58] ;  /* 0x000058241a127981 */ /* 0x010f28000c1e1900 */
[----:B------:R-:W4:Y:S04]  /*02f0*/  LDG.E R19, desc[UR36][R26.64+0x5c] ;  /* 0x00005c241a137981 */ /* 0x000f28000c1e1900 */
[----:B------:R1:W-:Y:S04]  /*0300*/  STS.64 [R2+0x20], R20 ;  /* 0x0000201402007388 */ /* 0x0003e80000000a00 */
[----:B-1----:R-:W4:Y:S04]  /*0310*/  LDG.E R20, desc[UR36][R26.64+0x60] ;  /* 0x000060241a147981 */ /* 0x002f28000c1e1900 */
[----:B------:R1:W4:Y:S01]  /*0320*/  LDG.E R21, desc[UR36][R26.64+0x64] ;  /* 0x000064241a157981 */ /* 0x000322000c1e1900 */
[----:B------:R-:W0:Y:S03]  /*0330*/  S2R R0, SR_SWINHI ;  /* 0x0000000000007919 */ /* 0x000e260000002f00 */
[----:B------:R-:W-:Y:S04]  /*0340*/  STS.64 [R2+0x28], R28 ;  /* 0x0000281c02007388 */ /* 0x000fe80000000a00 */
[----:B------:R-:W-:Y:S04]  /*0350*/  STS.64 [R2+0x38], R8 ;  /* 0x0000380802007388 */ /* 0x000fe80000000a00 */
[----:B------:R-:W-:Y:S04]  /*0360*/  STS.64 [R2+0x68], R22 ;  /* 0x0000681602007388 */ /* 0x000fe80000000a00 */
[----:B------:R-:W-:Y:S01]  /*0370*/  STS.64 [R2+0x70], R24 ;  /* 0x0000701802007388 */ /* 0x000fe20000000a00 */
[----:B------:R-:W-:-:S03]  /*0380*/  IMAD R6, R6, 0x1e, RZ ;  /* 0x0000001e06067824 */ /* 0x000fc600078e02ff */
[----:B------:R0:W-:Y:S01]  /*0390*/  STS.64 [R2+0x30], R4 ;  /* 0x0000300402007388 */ /* 0x0001e20000000a00 */
[----:B------:R-:W-:Y:S01]  /*03a0*/  VIADD R7, R6, 0x1d ;  /* 0x0000001d06077836 */ /* 0x000fe20000000000 */
[----:B-1----:R-:W-:Y:S02]  /*03b0*/  MOV R26, R3 ;  /* 0x00000003001a7202 */ /* 0x002fe40000000f00 */
[----:B0-----:R-:W-:-:S03]  /*03c0*/  MOV R27, R0 ;  /* 0x00000000001b7202 */ /* 0x001fc60000000f00 */
[----:B------:R-:W-:Y:S02]  /*03d0*/  IMAD.MOV.U32 R4, RZ, RZ, R26 ;  /* 0x000000ffff047224 */ /* 0x000fe400078e001a */
[----:B------:R-:W-:Y:S01]  /*03e0*/  IMAD.MOV.U32 R5, RZ, RZ, R27 ;  /* 0x000000ffff057224 */ /* 0x000fe200078e001b */
[----:B---3--:R-:W-:Y:S04]  /*03f0*/  STS.64 [R2+0x40], R10 ;  /* 0x0000400a02007388 */ /* 0x008fe80000000a00 */
[----:B--2---:R-:W-:Y:S04]  /*0400*/  STS.64 [R2+0x48], R12 ;  /* 0x0000480c02007388 */ /* 0x004fe80000000a00 */
[----:B-----5:R-:W-:Y:S04]  /*0410*/  STS.64 [R2+0x50], R14 ;  /* 0x0000500e02007388 */ /* 0x020fe80000000a00 */
[----:B----4-:R-:W-:Y:S04]  /*0420*/  STS.64 [R2+0x58], R18 ;  /* 0x0000581202007388 */ /* 0x010fe80000000a00 */
[----:B------:R0:W-:Y:S02]  /*0430*/  STS.64 [R2+0x60], R20 ;  /* 0x0000601402007388 */ /* 0x0001e40000000a00 */
[----:B0-----:R-:W-:Y:S01]  /*0440*/  MOV R20, 0x470 ;  /* 0x0000047000147802 */ /* 0x001fe20000000f00 */
[----:B------:R-:W-:-:S07]  /*0450*/  IMAD.MOV.U32 R21, RZ, RZ, 0x0 ;  /* 0x00000000ff157424 */ /* 0x000fce00078e00ff */
[----:B------:R-:W-:Y:S05]  /*0460*/  CALL.REL.NOINC `($nth_value_by_pixel_shared_quicksort$quicksort) ;  /* 0x00000000001c7944 */ /* 0x000fea0003c00000 */
[----:B------:R-:W0:Y:S02]  /*0470*/  LDC R3, c[0x0][0x388] ;  /* 0x0000e200ff037b82 */ /* 0x000e240000000800 */
[----:B0-----:R-:W-:-:S06]  /*0480*/  IMAD R0, R3, 0x4, R2 ;  /* 0x0000000403007824 */ /* 0x001fcc00078e0202 */
[----:B------:R-:W0:Y:S01]  /*0490*/  LDC.64 R2, c[0x0][0x390] ;  /* 0x0000e400ff027b82 */ /* 0x000e220000000a00 */
[----:B------:R-:W1:Y:S01]  /*04a0*/  LDS R5, [R0] ;  /* 0x0000000000057984 */ /* 0x000e620000000800 */
[----:B0-----:R-:W-:-:S05]  /*04b0*/  IMAD.WIDE.U32 R16, R16, 0x4, R2 ;  /* 0x0000000410107825 */ /* 0x001fca00078e0002 */
[----:B-1----:R-:W-:Y:S01]  /*04c0*/  STG.E desc[UR36][R16.64], R5 ;  /* 0x0000000510007986 */ /* 0x002fe2000c101924 */
[----:B------:R-:W-:Y:S05]  /*04d0*/  EXIT ;  /* 0x000000000000794d */ /* 0x000fea0003800000 */
        .type           $nth_value_by_pixel_shared_quicksort$quicksort,@function
        .size           $nth_value_by_pixel_shared_quicksort$quicksort,(.L_x_29 - $nth_value_by_pixel_shared_quicksort$quicksort)
$nth_value_by_pixel_shared_quicksort$quicksort:
[----:B------:R-:W-:-:S05]  /*04e0*/  VIADD R1, R1, 0xffffffd0 ;  /* 0xffffffd001017836 */ /* 0x000fca0000000000 */
[----:B------:R-:W-:Y:S04]  /*04f0*/  STL [R1+0x2c], R27 ;  /* 0x00002c1b01007387 */ /* 0x000fe80000100800 */
[----:B------:R-:W-:Y:S04]  /*0500*/  STL [R1+0x28], R26 ;  /* 0x0000281a01007387 */ /* 0x000fe80000100800 */
[----:B------:R0:W-:Y:S04]  /*0510*/  STL [R1+0x24], R25 ;  /* 0x0000241901007387 */ /* 0x0001e80000100800 */
[----:B------:R1:W-:Y:S04]  /*0520*/  STL [R1+0x20], R24 ;  /* 0x0000201801007387 */ /* 0x0003e80000100800 */
[----:B------:R-:W-:Y:S01]  /*0530*/  STL [R1+0x1c], R23 ;  /* 0x00001c1701007387 */ /* 0x000fe20000100800 */
[----:B0-----:R-:W-:-:S03]  /*0540*/  IMAD.MOV.U32 R25, RZ, RZ, R5 ;  /* 0x000000ffff197224 */ /* 0x001fc600078e0005 */
[----:B------:R-:W-:Y:S01]  /*0550*/  STL [R1+0x18], R22 ;  /* 0x0000181601007387 */ /* 0x000fe20000100800 */
[----:B-1----:R-:W-:-:S03]  /*0560*/  IMAD.MOV.U32 R24, RZ, RZ, R4 ;  /* 0x000000ffff187224 */ /* 0x002fc600078e0004 */
[----:B------:R-:W-:Y:S04]  /*0570*/  STL [R1+0x14], R21 ;  /* 0x0000141501007387 */ /* 0x000fe80000100800 */
[----:B------:R-:W-:Y:S04]  /*0580*/  STL [R1+0x10], R20 ;  /* 0x0000101401007387 */ /* 0x000fe80000100800 */
[----:B------:R0:W-:Y:S04]  /*0590*/  STL [R1+0xc], R18 ;  /* 0x00000c1201007387 */ /* 0x0001e80000100800 */
[----:B------:R1:W-:Y:S04]  /*05a0*/  STL [R1+0x8], R17 ;  /* 0x0000081101007387 */ /* 0x0003e80000100800 */
[----:B------:R-:W-:Y:S01]  /*05b0*/  STL [R1+0x4], R16 ;  /* 0x0000041001007387 */ /* 0x000fe20000100800 */
[----:B0-----:R-:W0:Y:S05]  /*05c0*/  BMOV.32.CLEAR R18, B7 ;  /* 0x0000000007127355 */ /* 0x001e2a0000100000 */
[----:B-1----:R-:W1:Y:S05]  /*05d0*/  BMOV.32.CLEAR R17, B6 ;  /* 0x0000000006117355 */ /* 0x002e6a0000100000 */
[----:B------:R-:W-:Y:S01]  /*05e0*/  BSSY.RECONVERGENT B7, `(.L_x_1) ;  /* 0x000003b000077945 */ /* 0x000fe20003800200 */
[----:B------:R2:W-:Y:S02]  /*05f0*/  STL [R1], R2 ;  /* 0x0000000201007387 */ /* 0x0005e40000100800 */
[----:B--2---:R-:W-:-:S04]  /*0600*/  MOV R2, R7 ;  /* 0x0000000700027202 */ /* 0x004fc80000000f00 */
[----:B------:R-:W-:-:S13]  /*0610*/  ISETP.GE.AND P0, PT, R6, R2, PT ;  /* 0x000000020600720c */ /* 0x000fda0003f06270 */
[----:B01----:R-:W-:Y:S05]  /*0620*/  @P0 BRA `(.L_x_2) ;  /* 0x0000000000d80947 */ /* 0x003fea0003800000 */
[----:B------:R-:W0:Y:S01]  /*0630*/  LDC.64 R26, c[0x0][0x358] ;  /* 0x0000d600ff1a7b82 */ /* 0x000e220000000a00 */
[----:B------:R-:W-:Y:S01]  /*0640*/  BSSY.RECONVERGENT B6, `(.L_x_2) ;  /* 0x0000034000067945 */ /* 0x000fe20003800200 */
[----:B------:R-:W-:-:S07]  /*0650*/  IMAD.WIDE R22, R2, 0x4, R24 ;  /* 0x0000000402167825 */ /* 0x000fce00078e0218 */
.L_x_7:
[----:B0-----:R-:W-:Y:S02]  /*0660*/  R2UR UR4, R26 ;  /* 0x000000001a0472ca */ /* 0x001fe400000e0000 */
[----:B------:R-:W-:-:S13]  /*0670*/  R2UR UR5, R27 ;  /* 0x000000001b0572ca */ /* 0x000fda00000e0000 */
[----:B------:R0:W5:Y:S01]  /*0680*/  LD.E R0, desc[UR4][R22.64] ;  /* 0x0000000416007980 */ /* 0x000162000c101900 */
[----:B------:R-:W-:Y:S01]  /*0690*/  BSSY.RECONVERGENT B0, `(.L_x_3) ;  /* 0x0000017000007945 */ /* 0x000fe20003800200 */
[----:B------:R-:W-:Y:S02]  /*06a0*/  VIADD R16, R6, 0xffffffff ;  /* 0xffffffff06107836 */ /* 0x000fe40000000000 */
[----:B------:R-:W-:-:S07]  /*06b0*/  IMAD.MOV.U32 R3, RZ, RZ, R6 ;  /* 0x000000ffff037224 */ /* 0x000fce00078e0006 */
.L_x_6:
[----:B------:R-:W-:Y:S01]  /*06c0*/  R2UR UR4, R26 ;  /* 0x000000001a0472ca */ /* 0x000fe200000e0000 */
[----:B-1----:R-:W-:Y:S01]  /*06d0*/  IMAD.WIDE R8, R3, 0x4, R24 ;  /* 0x0000000403087825 */ /* 0x002fe200078e0218 */
[----:B------:R-:W-:-:S13]  /*06e0*/  R2UR UR5, R27 ;  /* 0x000000001b0572ca */ /* 0x000fda00000e0000 */
[----:B------:R-:W2:Y:S01]  /*06f0*/  LD.E R11, desc[UR4][R8.64] ;  /* 0x00000004080b7980 */ /* 0x000ea2000c101900 */
[----:B------:R-:W-:Y:S01]  /*0700*/  IADD3 R3, PT, PT, R3, 0x1, RZ ;  /* 0x0000000103037810 */ /* 0x000fe20007ffe0ff */
[----:B------:R-:W-:Y:S03]  /*0710*/  BSSY.RECONVERGENT B1, `(.L_x_4) ;  /* 0x000000d000017945 */ /* 0x000fe60003800200 */
[----:B------:R-:W-:Y:S02]  /*0720*/  ISETP.GE.AND P1, PT, R3, R2, PT ;  /* 0x000000020300720c */ /* 0x000fe40003f26270 */
[----:B--2--5:R-:W-:-:S13]  /*0730*/  FSETP.GTU.AND P0, PT, R11, R0, PT ;  /* 0x000000000b00720b */ /* 0x024fda0003f0c000 */
[----:B------:R-:W-:Y:S05]  /*0740*/  @P0 BRA `(.L_x_5) ;  /* 0x0000000000240947 */ /* 0x000fea0003800000 */
[----:B------:R-:W-:Y:S01]  /*0750*/  R2UR UR4, R26 ;  /* 0x000000001a0472ca */ /* 0x000fe200000e0000 */
[----:B------:R-:W-:Y:S01]  /*0760*/  IMAD.WIDE R4, R16, 0x4, R24 ;  /* 0x0000000410047825 */ /* 0x000fe200078e0218 */
[----:B------:R-:W-:-:S13]  /*0770*/  R2UR UR5, R27 ;  /* 0x000000001b0572ca */ /* 0x000fda00000e0000 */
[----:B------:R-:W2:Y:S01]  /*0780*/  LD.E R7, desc[UR4][R4.64+0x4] ;  /* 0x0000040404077980 */ /* 0x000ea2000c101900 */
[----:B------:R-:W-:Y:S01]  /*0790*/  R2UR UR6, R26 ;  /* 0x000000001a0672ca */ /* 0x000fe200000e0000 */
[----:B------:R-:W-:Y:S01]  /*07a0*/  VIADD R16, R16, 0x1 ;  /* 0x0000000110107836 */ /* 0x000fe20000000000 */
[----:B------:R-:W-:Y:S01]  /*07b0*/  R2UR UR7, R27 ;  /* 0x000000001b0772ca */ /* 0x000fe200000e0000 */
[----:B--2---:R1:W-:-:S12]  /*07c0*/  ST.E desc[UR4][R8.64], R7 ;  /* 0x0000000708007985 */ /* 0x0043d8000c101904 */
[----:B------:R1:W-:Y:S02]  /*07d0*/  ST.E desc[UR6][R4.64+0x4], R11 ;  /* 0x0000040b04007985 */ /* 0x0003e4000c101906 */
.L_x_5:
[----:B------:R-:W-:Y:S05]  /*07e0*/  BSYNC.RECONVERGENT B1 ;  /* 0x0000000000017941 */ /* 0x000fea0003800200 */
.L_x_4:
[----:B------:R-:W-:Y:S05]  /*07f0*/  @!P1 BRA `(.L_x_6) ;  /* 0xfffffffc00b09947 */ /* 0x000fea000383ffff */
[----:B------:R-:W-:Y:S05]  /*0800*/  BSYNC.RECONVERGENT B0 ;  /* 0x0000000000007941 */ /* 0x000fea0003800200 */
.L_x_3:
[----:B------:R-:W-:Y:S01]  /*0810*/  R2UR UR4, R26 ;  /* 0x000000001a0472ca */ /* 0x000fe200000e0000 */
[----:B-1----:R-:W-:Y:S01]  /*0820*/  IMAD.WIDE R8, R16, 0x4, R24 ;  /* 0x0000000410087825 */ /* 0x002fe200078e0218 */
[C---:B------:R-:W-:Y:S02]  /*0830*/  R2UR UR5, R27.reuse ;  /* 0x000000001b0572ca */ /* 0x040fe400000e0000 */
[----:B------:R-:W-:Y:S02]  /*0840*/  R2UR UR6, R26 ;  /* 0x000000001a0672ca */ /* 0x000fe400000e0000 */
[----:B------:R-:W-:-:S09]  /*0850*/  R2UR UR7, R27 ;  /* 0x000000001b0772ca */ /* 0x000fd200000e0000 */
[----:B------:R-:W2:Y:S04]  /*0860*/  LD.E R0, desc[UR4][R22.64] ;  /* 0x0000000416007980 */ /* 0x000ea8000c101900 */
[----:B------:R-:W2:Y:S01]  /*0870*/  LD.E R3, desc[UR6][R8.64+0x4] ;  /* 0x0000040608037980 */ /* 0x000ea2000c101900 */
[----:B------:R-:W-:Y:S02]  /*0880*/  HFMA2 R21, -RZ, RZ, 0, 0 ;  /* 0x00000000ff157431 */ /* 0x000fe400000001ff */
[----:B------:R-:W-:Y:S01]  /*0890*/  IMAD.MOV.U32 R4, RZ, RZ, R24 ;  /* 0x000000ffff047224 */ /* 0x000fe200078e0018 */
[----:B------:R-:W-:Y:S01]  /*08a0*/  MOV R20, 0x950 ;  /* 0x0000095000147802 */ /* 0x000fe20000000f00 */
[----:B------:R-:W-:Y:S02]  /*08b0*/  IMAD.MOV.U32 R5, RZ, RZ, R25 ;  /* 0x000000ffff057224 */ /* 0x000fe400078e0019 */
[----:B------:R-:W-:Y:S01]  /*08c0*/  IMAD.MOV.U32 R7, RZ, RZ, R16 ;  /* 0x000000ffff077224 */ /* 0x000fe200078e0010 */
[----:B--2---:R-:W-:-:S13]  /*08d0*/  FSETP.GEU.AND P0, PT, R0, R3, PT ;  /* 0x000000030000720b */ /* 0x004fda0003f0e000 */
[C---:B------:R-:W-:Y:S02]  /*08e0*/  @!P0 R2UR UR4, R26.reuse ;  /* 0x000000001a0482ca */ /* 0x040fe400000e0000 */
[C---:B------:R-:W-:Y:S02]  /*08f0*/  @!P0 R2UR UR5, R27.reuse ;  /* 0x000000001b0582ca */ /* 0x040fe400000e0000 */
[----:B------:R-:W-:Y:S02]  /*0900*/  @!P0 R2UR UR6, R26 ;  /* 0x000000001a0682ca */ /* 0x000fe400000e0000 */
[----:B------:R-:W-:-:S09]  /*0910*/  @!P0 R2UR UR7, R27 ;  /* 0x000000001b0782ca */ /* 0x000fd200000e0000 */
[----:B------:R1:W-:Y:S04]  /*0920*/  @!P0 ST.E desc[UR4][R8.64+0x4], R0 ;  /* 0x0000040008008985 */ /* 0x0003e8000c101904 */
[----:B------:R1:W-:Y:S02]  /*0930*/  @!P0 ST.E desc[UR6][R22.64], R3 ;  /* 0x0000000316008985 */ /* 0x0003e4000c101906 */
[----:B01----:R-:W-:Y:S05]  /*0940*/  CALL.REL.NOINC `($nth_value_by_pixel_shared_quicksort$quicksort) ;  /* 0xfffffff800e47944 */ /* 0x003fea0003c3ffff */
[----:B------:R-:W-:-:S05]  /*0950*/  VIADD R6, R16, 0x2 ;  /* 0x0000000210067836 */ /* 0x000fca0000000000 */
[----:B------:R-:W-:-:S13]  /*0960*/  ISETP.GE.AND P0, PT, R6, R2, PT ;  /* 0x000000020600720c */ /* 0x000fda0003f06270 */
[----:B------:R-:W-:Y:S05]  /*0970*/  @!P0 BRA `(.L_x_7) ;  /* 0xfffffffc00388947 */ /* 0x000fea000383ffff */
[----:B------:R-:W-:Y:S05]  /*0980*/  BSYNC.RECONVERGENT B6 ;  /* 0x0000000000067941 */ /* 0x000fea0003800200 */
.L_x_2:
[----:B------:R-:W-:Y:S05]  /*0990*/  BSYNC.RECONVERGENT B7 ;  /* 0x0000000000077941 */ /* 0x000fea0003800200 */
.L_x_1:
[----:B------:R-:W2:Y:S01]  /*09a0*/  LDL R20, [R1+0x10] ;  /* 0x0000100001147983 */ /* 0x000ea20000100800 */
[----:B------:R0:W-:Y:S05]  /*09b0*/  BMOV.32 B6, R17 ;  /* 0x0000001106007356 */ /* 0x0001ea0000000000 */
[----:B------:R-:W2:Y:S01]  /*09c0*/  LDL R21, [R1+0x14] ;  /* 0x0000140001157983 */ /* 0x000ea20000100800 */
[----:B------:R1:W-:Y:S05]  /*09d0*/  BMOV.32 B7, R18 ;  /* 0x0000001207007356 */ /* 0x0003ea0000000000 */
[----:B------:R-:W2:Y:S04]  /*09e0*/  LDL R2, [R1] ;  /* 0x0000000001027983 */ /* 0x000ea80000100800 */
[----:B------:R-:W2:Y:S04]  /*09f0*/  LDL R16, [R1+0x4] ;  /* 0x0000040001107983 */ /* 0x000ea80000100800 */
[----:B0-----:R-:W2:Y:S04]  /*0a00*/  LDL R17, [R1+0x8] ;  /* 0x0000080001117983 */ /* 0x001ea80000100800 */
[----:B-1----:R-:W2:Y:S04]  /*0a10*/  LDL R18, [R1+0xc] ;  /* 0x00000c0001127983 */ /* 0x002ea80000100800 */
[----:B------:R-:W2:Y:S04]  /*0a20*/  LDL R22, [R1+0x18] ;  /* 0x0000180001167983 */ /* 0x000ea80000100800 */
[----:B------:R-:W2:Y:S04]  /*0a30*/  LDL R23, [R1+0x1c] ;  /* 0x00001c0001177983 */ /* 0x000ea80000100800 */
[----:B------:R-:W2:Y:S04]  /*0a40*/  LDL R24, [R1+0x20] ;  /* 0x0000200001187983 */ /* 0x000ea80000100800 */
[----:B------:R-:W2:Y:S04]  /*0a50*/  LDL R25, [R1+0x24] ;  /* 0x0000240001197983 */ /* 0x000ea80000100800 */
[----:B------:R-:W2:Y:S04]  /*0a60*/  LDL R26, [R1+0x28] ;  /* 0x00002800011a7983 */ /* 0x000ea80000100800 */
[----:B------:R0:W2:Y:S02]  /*0a70*/  LDL R27, [R1+0x2c] ;  /* 0x00002c00011b7983 */ /* 0x0000a40000100800 */
[----:B0-----:R-:W-:Y:S01]  /*0a80*/  VIADD R1, R1, 0x30 ;  /* 0x0000003001017836 */ /* 0x001fe20000000000 */
[----:B--2---:R-:W-:Y:S06]  /*0a90*/  RET.REL.NODEC R20 `(nth_value_by_pixel_shared_quicksort) ;  /* 0xfffffff414587950 */ /* 0x004fec0003c3ffff */
.L_x_8:
        /* <DEDUP_REMOVED lines=14> */
.L_x_29:


//--------------------- .text.nth_value_by_pixel  --------------------------
	.section	.text.nth_value_by_pixel,"ax",@progbits
	.align	128
        .global         nth_value_by_pixel
        .type           nth_value_by_pixel,@function
        .size           nth_value_by_pixel,(.L_x_30 - nth_value_by_pixel)
        .other          nth_value_by_pixel,@"STO_CUDA_ENTRY STV_DEFAULT"
nth_value_by_pixel:
.text.nth_value_by_pixel:
[----:B------:R-:W0:Y:S01]  /*0000*/  LDC R1, c[0x0][0x37c] ;  /* 0x0000df00ff017b82 */ /* 0x000e220000000800 */
[----:B------:R-:W1:Y:S01]  /*0010*/  S2R R3, SR_TID.X ;  /* 0x0000000000037919 */ /* 0x000e620000002100 */
[----:B------:R-:W2:Y:S06]  /*0020*/  LDCU UR5, c[0x0][0x2fc] ;  /* 0x00005f80ff0577ac */ /* 0x000eac0008000800 */
[----:B------:R-:W1:Y:S01]  /*0030*/  S2UR UR4, SR_CTAID.X ;  /* 0x00000000000479c3 */ /* 0x000e620000002500 */
[----:B0-----:R-:W-:Y:S01]  /*0040*/  VIADD R1, R1, 0xffffff88 ;  /* 0xffffff8801017836 */ /* 0x001fe20000000000 */
[----:B------:R-:W0:Y:S06]  /*0050*/  LDCU.64 UR36, c[0x0][0x358] ;  /* 0x00006b00ff2477ac */ /* 0x000e2c0008000a00 */
[----:B------:R-:W1:Y:S08]  /*0060*/  LDC R2, c[0x0][0x370] ;  /* 0x0000dc00ff027b82 */ /* 0x000e700000000800 */
[----:B------:R-:W3:Y:S01]  /*0070*/  LDC.64 R32, c[0x0][0x380] ;  /* 0x0000e000ff207b82 */ /* 0x000ee20000000a00 */
[----:B-1----:R-:W-:-:S04]  /*0080*/  IMAD R2, R2, R3, UR4 ;  /* 0x0000000402027e24 */ /* 0x002fc8000f8e0203 */
[----:B------:R-:W-:-:S04]  /*0090*/  IMAD R3, R2, 0x1e, RZ ;  /* 0x0000001e02037824 */ /* 0x000fc800078e02ff */
[----:B---3--:R-:W-:-:S05]  /*00a0*/  IMAD.WIDE R32, R3, 0x4, R32 ;  /* 0x0000000403207825 */ /* 0x008fca00078e0220 */
[----:B0-----:R-:W3:Y:S04]  /*00b0*/  LDG.E R8, desc[UR36][R32.64+0x10] ;  /* 0x0000102420087981 */ /* 0x001ee8000c1e1900 */
[----:B------:R-:W3:Y:S04]  /*00c0*/  LDG.E R9, desc[UR36][R32.64+0x14] ;  /* 0x0000142420097981 */ /* 0x000ee8000c1e1900 */
[----:B------:R-:W4:Y:S04]  /*00d0*/  LDG.E R10, desc[UR36][R32.64+0x18] ;  /* 0x00001824200a7981 */ /* 0x000f28000c1e1900 */
[----:B------:R-:W4:Y:S04]  /*00e0*/  LDG.E R11, desc[UR36][R32.64+0x1c] ;  /* 0x00001c24200b7981 */ /* 0x000f28000c1e1900 */
[----:B------:R-:W5:Y:S04]  /*00f0*/  LDG.E R12, desc[UR36][R32.64+0x20] ;  /* 0x00002024200c7981 */ /* 0x000f68000c1e1900 */
[----:B------:R-:W5:Y:S04]  /*0100*/  LDG.E R13, desc[UR36][R32.64+0x24] ;  /* 0x00002424200d7981 */ /* 0x000f68000c1e1900 */
[----:B------:R-:W2:Y:S04]  /*0110*/  LDG.E R14, desc[UR36][R32.64+0x28] ;  /* 0x00002824200e7981 */ /* 0x000ea8000c1e1900 */
        /* <DEDUP_REMOVED lines=21> */
[----:B---3--:R0:W-:Y:S04]  /*0270*/  STL.64 [R1+0x10], R8 ;  /* 0x0000100801007387 */ /* 0x0081e80000100a00 */
[----:B0-----:R-:W3:Y:S04]  /*0280*/  LDG.E R8, desc[UR36][R32.64+0x40] ;  /* 0x0000402420087981 */ /* 0x001ee8000c1e1900 */
[----:B------:R-:W3:Y:S01]  /*0290*/  LDG.E R9, desc[UR36][R32.64+0x44] ;  /* 0x0000442420097981 */ /* 0x000ee2000c1e1900 */
[----:B------:R-:W0:Y:S03]  /*02a0*/  LDCU UR4, c[0x0][0x2f8] ;  /* 0x00005f00ff0477ac */ /* 0x000e260008000800 */
[----:B----4-:R-:W-:Y:S04]  /*02b0*/  STL.64 [R1+0x18], R10 ;  /* 0x0000180a01007387 */ /* 0x010fe80000100a00 */
[----:B-----5:R-:W-:Y:S04]  /*02c0*/  STL.64 [R1+0x20], R12 ;  /* 0x0000200c01007387 */ /* 0x020fe80000100a00 */
[----:B--2---:R-:W-:Y:S04]  /*02d0*/  STL.64 [R1+0x28], R14 ;  /* 0x0000280e01007387 */ /* 0x004fe80000100a00 */
[----:B------:R-:W-:Y:S04]  /*02e0*/  STL.64 [R1+0x38], R18 ;  /* 0x0000381201007387 */ /* 0x000fe80000100a00 */
[----:B------:R-:W-:Y:S04]  /*02f0*/  STL.64 [R1+0x50], R22 ;  /* 0x0000501601007387 */ /* 0x000fe80000100a00 */
[----:B------:R-:W-:Y:S04]  /*0300*/  STL.64 [R1+0x58], R24 ;  /* 0x0000581801007387 */ /* 0x000fe80000100a00 */
[----:B------:R-:W-:Y:S04]  /*0310*/  STL.64 [R1+0x60], R26 ;  /* 0x0000601a01007387 */ /* 0x000fe80000100a00 */
[----:B------:R-:W-:Y:S04]  /*0320*/  STL.64 [R1+0x68], R28 ;  /* 0x0000681c01007387 */ /* 0x000fe80000100a00 */
[----:B------:R-:W-:Y:S04]  /*0330*/  STL.64 [R1+0x70], R30 ;  /* 0x0000701e01007387 */ /* 0x000fe80000100a00 */
[----:B------:R0:W-:Y:S04]  /*0340*/  STL.64 [R1], R4 ;  /* 0x0000000401007387 */ /* 0x0001e80000100a00 */
[----:B------:R1:W-:Y:S01]  /*0350*/  STL.64 [R1+0x48], R20 ;  /* 0x0000481401007387 */ /* 0x0003e20000100a00 */
[----:B0-----:R-:W-:-:S03]  /*0360*/  IADD3 R4, P0, PT, R1, UR4, RZ ;  /* 0x0000000401047c10 */ /* 0x001fc6000ff1e0ff */
[----:B------:R0:W-:Y:S02]  /*0370*/  STL.64 [R1+0x8], R6 ;  /* 0x0000080601007387 */ /* 0x0001e40000100a00 */
[----:B------:R-:W-:Y:S02]  /*0380*/  IMAD.X R5, RZ, RZ, UR5, P0 ;  /* 0x00000005ff057e24 */ /* 0x000fe400080e06ff */
[----:B-1----:R-:W-:Y:S01]  /*0390*/  HFMA2 R21, -RZ, RZ, 0, 0 ;  /* 0x00000000ff157431 */ /* 0x002fe200000001ff */
[----:B------:R-:W-:Y:S01]  /*03a0*/  MOV R20, 0x410 ;  /* 0x0000041000147802 */ /* 0x000fe20000000f00 */
[----:B------:R1:W-:Y:S01]  /*03b0*/  STL.64 [R1+0x30], R16 ;  /* 0x0000301001007387 */ /* 0x0003e20000100a00 */
[----:B0-----:R-:W-:Y:S02]  /*03c0*/  IMAD.MOV.U32 R6, RZ, RZ, RZ ;  /* 0x000000ffff067224 */ /* 0x001fe400078e00ff */
[----:B------:R-:W-:Y:S02]  /*03d0*/  IMAD.MOV.U32 R7, RZ, RZ, 0x1d ;  /* 0x0000001dff077424 */ /* 0x000fe400078e00ff */
[----:B-1----:R-:W-:Y:S01]  /*03e0*/  IMAD.MOV.U32 R16, RZ, RZ, R1 ;  /* 0x000000ffff107224 */ /* 0x002fe200078e0001 */
[----:B---3--:R0:W-:Y:S06]  /*03f0*/  STL.64 [R1+0x40], R8 ;  /* 0x0000400801007387 */ /* 0x0081ec0000100a00 */
[----:B0-----:R-:W-:Y:S05]  /*0400*/  CALL.REL.NOINC `($nth_value_by_pixel$quicksort) ;  /* 0x00000000001c7944 */ /* 0x001fea0003c00000 */
[----:B------:R-:W0:Y:S08]  /*0410*/  LDC R3, c[0x0][0x388] ;  /* 0x0000e200ff037b82 */ /* 0x000e300000000800 */
[----:B------:R-:W1:Y:S01]  /*0420*/  LDC.64 R4, c[0x0][0x390] ;  /* 0x0000e400ff047b82 */ /* 0x000e620000000a00 */
[----:B0-----:R-:W-:-:S05]  /*0430*/  IMAD R0, R3, 0x4, R16 ;  /* 0x0000000403007824 */ /* 0x001fca00078e0210 */
[----:B------:R-:W2:Y:S01]  /*0440*/  LDL R7, [R0] ;  /* 0x0000000000077983 */ /* 0x000ea20000100800 */
[----:B-1----:R-:W-:-:S05]  /*0450*/  IMAD.WIDE.U32 R2, R2, 0x4, R4 ;  /* 0x0000000402027825 */ /* 0x002fca00078e0004 */
[----:B--2---:R-:W-:Y:S01]  /*0460*/  STG.E desc[UR36][R2.64], R7 ;  /* 0x0000000702007986 */ /* 0x004fe2000c101924 */
[----:B------:R-:W-:Y:S05]  /*0470*/  EXIT ;  /* 0x000000000000794d */ /* 0x000fea0003800000 */
        .type           $nth_value_by_pixel$quicksort,@function
        .size           $nth_value_by_pixel$quicksort,(.L_x_30 - $nth_value_by_pixel$quicksort)
$nth_value_by_pixel$quicksort:
[----:B------:R-:W-:-:S05]  /*0480*/  VIADD R1, R1, 0xffffffd0 ;  /* 0xffffffd001017836 */ /* 0x000fca0000000000 */
[----:B------:R-:W-:Y:S04]  /*0490*/  STL [R1+0x2c], R27 ;  /* 0x00002c1b01007387 */ /* 0x000fe80000100800 */
[----:B------:R-:W-:Y:S04]  /*04a0*/  STL [R1+0x28], R26 ;  /* 0x0000281a01007387 */ /* 0x000fe80000100800 */
[----:B------:R-:W-:Y:S04]  /*04b0*/  STL [R1+0x1c], R23 ;  /* 0x00001c1701007387 */ /* 0x000fe80000100800 */
[----:B------:R-:W-:Y:S04]  /*04c0*/  STL [R1+0x18], R22 ;  /* 0x0000181601007387 */ /* 0x000fe80000100800 */
[----:B------:R-:W-:Y:S04]  /*04d0*/  STL [R1+0x14], R21 ;  /* 0x0000141501007387 */ /* 0x000fe80000100800 */
[----:B------:R-:W-:Y:S04]  /*04e0*/  STL [R1+0x10], R20 ;  /* 0x0000101401007387 */ /* 0x000fe80000100800 */
[----:B------:R-:W-:Y:S04]  /*04f0*/  STL [R1+0x4], R16 ;  /* 0x0000041001007387 */ /* 0x000fe80000100800 */
[----:B------:R0:W-:Y:S04]  /*0500*/  STL [R1+0xc], R18 ;  /* 0x00000c1201007387 */ /* 0x0001e80000100800 */
[----:B------:R1:W-:Y:S04]  /*0510*/  STL [R1+0x8], R17 ;  /* 0x0000081101007387 */ /* 0x0003e80000100800 */
[----:B------:R2:W-:Y:S01]  /*0520*/  STL [R1+0x24], R25 ;  /* 0x0000241901007387 */ /* 0x0005e20000100800 */
[----:B0-----:R-:W0:Y:S05]  /*0530*/  BMOV.32.CLEAR R18, B7 ;  /* 0x0000000007127355 */ /* 0x001e2a0000100000 */
[----:B-1----:R-:W1:Y:S05]  /*0540*/  BMOV.32.CLEAR R17, B6 ;  /* 0x0000000006117355 */ /* 0x002e6a0000100000 */
[----:B------:R-:W-:Y:S01]  /*0550*/  BSSY.RECONVERGENT B7, `(.L_x_9) ;  /* 0x000003e000077945 */ /* 0x000fe20003800200 */
[----:B------:R3:W-:Y:S01]  /*0560*/  STL [R1+0x20], R24 ;  /* 0x0000201801007387 */ /* 0x0007e20000100800 */
[----:B--2---:R-:W-:-:S03]  /*0570*/  IMAD.MOV.U32 R25, RZ, RZ, R5 ;  /* 0x000000ffff197224 */ /* 0x004fc600078e0005 */
[----:B------:R2:W-:Y:S01]  /*0580*/  STL [R1], R2 ;  /* 0x0000000201007387 */ /* 0x0005e20000100800 */
[----:B---3--:R-:W-:Y:S01]  /*0590*/  MOV R24, R4 ;  /* 0x0000000400187202 */ /* 0x008fe20000000f00 */
[----:B--2---:R-:W-:-:S05]  /*05a0*/  IMAD.MOV.U32 R2, RZ, RZ, R7 ;  /* 0x000000ffff027224 */ /* 0x004fca00078e0007 */
[----:B------:R-:W-:-:S13]  /*05b0*/  ISETP.GE.AND P0, PT, R6, R2, PT ;  /* 0x000000020600720c */ /* 0x000fda0003f06270 */
[----:B01----:R-:W-:Y:S05]  /*05c0*/  @P0 BRA `(.L_x_10) ;  /* 0x0000000000d80947 */ /* 0x003fea0003800000 */
[----:B------:R-:W0:Y:S01]  /*05d0*/  LDC.64 R26, c[0x0][0x358] ;  /* 0x0000d600ff1a7b82 */ /* 0x000e220000000a00 */
[----:B------:R-:W-:Y:S01]  /*05e0*/  BSSY.RECONVERGENT B6, `(.L_x_10) ;  /* 0x0000034000067945 */ /* 0x000fe20003800200 */
[----:B------:R-:W-:-:S07]  /*05f0*/  IMAD.WIDE R22, R2, 0x4, R24 ;  /* 0x0000000402167825 */ /* 0x000fce00078e0218 */
.L_x_15:
[----:B0-----:R-:W-:Y:S02]  /*0600*/  R2UR UR4, R26 ;  /* 0x000000001a0472ca */ /* 0x001fe400000e0000 */
[----:B------:R-:W-:-:S13]  /*0610*/  R2UR UR5, R27 ;  /* 0x000000001b0572ca */ /* 0x000fda00000e0000 */
[----:B------:R0:W5:Y:S01]  /*0620*/  LD.E R0, desc[UR4][R22.64] ;  /* 0x0000000416007980 */ /* 0x000162000c101900 */
[----:B------:R-:W-:Y:S01]  /*0630*/  BSSY.RECONVERGENT B0, `(.L_x_11) ;  /* 0x0000017000007945 */ /* 0x000fe20003800200 */
[----:B------:R-:W-:Y:S02]  /*0640*/  VIADD R16, R6, 0xffffffff ;  /* 0xffffffff06107836 */ /* 0x000fe40000000000 */
[----:B------:R-:W-:-:S07]  /*0650*/  IMAD.MOV.U32 R3, RZ, RZ, R6 ;  /* 0x000000ffff037224 */ /* 0x000fce00078e0006 */
.L_x_14:
[----:B------:R-:W-:Y:S01]  /*0660*/  R2UR UR4, R26 ;  /* 0x000000001a0472ca */ /* 0x000fe200000e0000 */
[----:B-1----:R-:W-:Y:S01]  /*0670*/  IMAD.WIDE R8, R3, 0x4, R24 ;  /* 0x0000000403087825 */ /* 0x002fe200078e0218 */
[----:B------:R-:W-:-:S13]  /*0680*/  R2UR UR5, R27 ;  /* 0x000000001b0572ca */ /* 0x000fda00000e0000 */
[----:B------:R-:W2:Y:S01]  /*0690*/  LD.E R11, desc[UR4][R8.64] ;  /* 0x00000004080b7980 */ /* 0x000ea2000c101900 */
[----:B------:R-:W-:Y:S01]  /*06a0*/  VIADD R3, R3, 0x1 ;  /* 0x0000000103037836 */ /* 0x000fe20000000000 */
[----:B------:R-:W-:Y:S04]  /*06b0*/  BSSY.RECONVERGENT B1, `(.L_x_12) ;  /* 0x000000d000017945 */ /* 0x000fe80003800200 */
[----:B------:R-:W-:Y:S02]  /*06c0*/  ISETP.GE.AND P1, PT, R3, R2, PT ;  /* 0x000000020300720c */ /* 0x000fe40003f26270 */
[----:B--2--5:R-:W-:-:S13]  /*06d0*/  FSETP.GTU.AND P0, PT, R11, R0, PT ;  /* 0x000000000b00720b */ /* 0x024fda0003f0c000 */
[----:B------:R-:W-:Y:S05]  /*06e0*/  @P0 BRA `(.L_x_13) ;  /* 0x0000000000240947 */ /* 0x000fea0003800000 */
[----:B------:R-:W-:Y:S01]  /*06f0*/  R2UR UR4, R26 ;  /* 0x000000001a0472ca */ /* 0x000fe200000e0000 */
[----:B------:R-:W-:Y:S01]  /*0700*/  IMAD.WIDE R4, R16, 0x4, R24 ;  /* 0x0000000410047825 */ /* 0x000fe200078e0218 */
[----:B------:R-:W-:-:S13]  /*0710*/  R2UR UR5, R27 ;  /* 0x000000001b0572ca */ /* 0x000fda00000e0000 */
[----:B------:R-:W2:Y:S01]  /*0720*/  LD.E R7, desc[UR4][R4.64+0x4] ;  /* 0x0000040404077980 */ /* 0x000ea2000c101900 */
[----:B------:R-:W-:Y:S02]  /*0730*/  R2UR UR6, R26 ;  /* 0x000000001a0672ca */ /* 0x000fe400000e0000 */
[----:B------:R-:W-:Y:S02]  /*0740*/  R2UR UR7, R27 ;  /* 0x000000001b0772ca */ /* 0x000fe400000e0000 */
[----:B------:R-:W-:Y:S01]  /*0750*/  IADD3 R16, PT, PT, R16, 0x1, RZ ;  /* 0x0000000110107810 */ /* 0x000fe20007ffe0ff */
[----:B--2---:R1:W-:Y:S10]  /*0760*/  ST.E desc[UR4][R8.64], R7 ;  /* 0x0000000708007985 */ /* 0x0043f4000c101904 */
[----:B------:R1:W-:Y:S02]  /*0770*/  ST.E desc[UR6][R4.64+0x4], R11 ;  /* 0x0000040b04007985 */ /* 0x0003e4000c101906 */
.L_x_13:
[----:B------:R-:W-:Y:S05]  /*0780*/  BSYNC.RECONVERGENT B1 ;  /* 0x0000000000017941 */ /* 0x000fea0003800200 */
.L_x_12:
[----:B------:R-:W-:Y:S05]  /*0790*/  @!P1 BRA `(.L_x_14) ;  /* 0xfffffffc00b09947 */ /* 0x000fea000383ffff */
[----:B------:R-:W-:Y:S05]  /*07a0*/  BSYNC.RECONVERGENT B0 ;  /* 0x0000000000007941 */ /* 0x000fea0003800200 */
.L_x_11:
        /* <DEDUP_REMOVED lines=19> */
[----:B01----:R-:W-:Y:S05]  /*08e0*/  CALL.REL.NOINC `($nth_value_by_pixel$quicksort) ;  /* 0xfffffff800e47944 */ /* 0x003fea0003c3ffff */
[----:B------:R-:W-:-:S05]  /*08f0*/  VIADD R6, R16, 0x2 ;  /* 0x0000000210067836 */ /* 0x000fca0000000000 */
[----:B------:R-:W-:-:S13]  /*0900*/  ISETP.GE.AND P0, PT, R6, R2, PT ;  /* 0x000000020600720c */ /* 0x000fda0003f06270 */
[----:B------:R-:W-:Y:S05]  /*0910*/  @!P0 BRA `(.L_x_15) ;  /* 0xfffffffc00388947 */ /* 0x000fea000383ffff */
[----:B------:R-:W-:Y:S05]  /*0920*/  BSYNC.RECONVERGENT B6 ;  /* 0x0000000000067941 */ /* 0x000fea0003800200 */
.L_x_10:
[----:B------:R-:W-:Y:S05]  /*0930*/  BSYNC.RECONVERGENT B7 ;  /* 0x0000000000077941 */ /* 0x000fea0003800200 */
.L_x_9:
        /* <DEDUP_REMOVED lines=15> */
[----:B--2---:R-:W-:Y:S06]  /*0a30*/  RET.REL.NODEC R20 `(nth_value_by_pixel) ;  /* 0xfffffff414707950 */ /* 0x004fec0003c3ffff */
.L_x_16:
        /* <DEDUP_REMOVED lines=12> */
.L_x_30:


//--------------------- .text.nth_value_by_pixel_search_sort_dynamic --------------------------
	.section	.text.nth_value_by_pixel_search_sort_dynamic,"ax",@progbits
	.align	128
        .global         nth_value_by_pixel_search_sort_dynamic
        .type           nth_value_by_pixel_search_sort_dynamic,@function
        .size           nth_value_by_pixel_search_sort_dynamic,(.L_x_34 - nth_value_by_pixel_search_sort_dynamic)
        .other          nth_value_by_pixel_search_sort_dynamic,@"STO_CUDA_ENTRY STV_DEFAULT"
nth_value_by_pixel_search_sort_dynamic:
.text.nth_value_by_pixel_search_sort_dynamic:
[----:B------:R-:W-:Y:S01]  /*0000*/  LDC R1, c[0x0][0x37c] ;  /* 0x0000df00ff017b82 */ /* 0x000fe20000000800 */
[----:B------:R-:W0:Y:S07]  /*0010*/  S2R R7, SR_TID.Y ;  /* 0x0000000000077919 */ /* 0x000e2e0000002200 */
[----:B------:R-:W1:Y:S01]  /*0020*/  S2UR UR4, SR_CTAID.Y ;  /* 0x00000000000479c3 */ /* 0x000e620000002600 */
[----:B------:R-:W2:Y:S01]  /*0030*/  LDCU UR5, c[0x0][0x390] ;  /* 0x00007200ff0577ac */ /* 0x000ea20008000800 */
[----:B------:R-:W0:Y:S01]  /*0040*/  S2R R0, SR_CTAID.X ;  /* 0x0000000000007919 */ /* 0x000e220000002500 */
[----:B------:R-:W3:Y:S01]  /*0050*/  LDCU.64 UR6, c[0x0][0x358] ;  /* 0x00006b00ff0677ac */ /* 0x000ee20008000a00 */
[----:B------:R-:W2:Y:S04]  /*0060*/  S2R R3, SR_TID.X ;  /* 0x0000000000037919 */ /* 0x000ea80000002100 */
[----:B------:R-:W1:Y:S08]  /*0070*/  LDC R5, c[0x0][0x374] ;  /* 0x0000dd00ff057b82 */ /* 0x000e700000000800 */
[----:B------:R-:W4:Y:S08]  /*0080*/  LDC.64 R8, c[0x0][0x380] ;  /* 0x0000e000ff087b82 */ /* 0x000f300000000a00 */
[----:B------:R-:W5:Y:S01]  /*0090*/  LDC R4, c[0x0][0x38c] ;  /* 0x0000e300ff047b82 */ /* 0x000f620000000800 */
[----:B0-----:R-:W-:-:S04]  /*00a0*/  IMAD R0, R0, 0x2, R7 ;  /* 0x0000000200007824 */ /* 0x001fc800078e0207 */
[----:B-1----:R-:W-:-:S04]  /*00b0*/  IMAD R0, R0, R5, UR4 ;  /* 0x0000000400007e24 */ /* 0x002fc8000f8e0205 */
[----:B--2---:R-:W-:-:S04]  /*00c0*/  IMAD R5, R0, UR5, R3 ;  /* 0x0000000500057c24 */ /* 0x004fc8000f8e0203 */
[----:B----4-:R-:W-:-:S05]  /*00d0*/  IMAD.WIDE.U32 R8, R5, 0x4, R8 ;  /* 0x0000000405087825 */ /* 0x010fca00078e0008 */
[----:B---3--:R-:W2:Y:S01]  /*00e0*/  LDG.E R2, desc[UR6][R8.64] ;  /* 0x0000000608027981 */ /* 0x008ea2000c1e1900 */
[----:B------:R-:W0:Y:S01]  /*00f0*/  S2UR UR5, SR_CgaCtaId ;  /* 0x00000000000579c3 */ /* 0x000e220000008800 */
[----:B-----5:R-:W-:Y:S01]  /*0100*/  IMAD R5, R7, R4, RZ ;  /* 0x0000000407057224 */ /* 0x020fe200078e02ff */
[----:B------:R-:W-:Y:S01]  /*0110*/  UMOV UR4, 0x400 ;  /* 0x0000040000047882 */ /* 0x000fe20000000000 */
[C---:B------:R-:W-:Y:S02]  /*0120*/  ISETP.GE.AND P0, PT, R4.reuse, 0x1, PT ;  /* 0x000000010400780c */ /* 0x040fe40003f06270 */
[----:B------:R-:W-:Y:S02]  /*0130*/  IMAD R6, R4, 0x2, R5 ;  /* 0x0000000204067824 */ /* 0x000fe400078e0205 */
[--C-:B------:R-:W-:Y:S02]  /*0140*/  IMAD.IADD R7, R5, 0x1, R3.reuse ;  /* 0x0000000105077824 */ /* 0x100fe400078e0203 */
[----:B------:R-:W-:Y:S01]  /*0150*/  IMAD.IADD R10, R6, 0x1, R3 ;  /* 0x00000001060a7824 */ /* 0x000fe200078e0203 */
[----:B0-----:R-:W-:-:S06]  /*0160*/  ULEA UR4, UR5, UR4, 0x18 ;  /* 0x0000000405047291 */ /* 0x001fcc000f8ec0ff */
[----:B------:R-:W-:Y:S01]  /*0170*/  LEA R11, R7, UR4, 0x2 ;  /* 0x00000004070b7c11 */ /* 0x000fe2000f8e10ff */
[----:B------:R-:W-:Y:S01]  /*0180*/  IMAD.MOV.U32 R7, RZ, RZ, RZ ;  /* 0x000000ffff077224 */ /* 0x000fe200078e00ff */
[----:B------:R-:W-:-:S03]  /*0190*/  LEA R10, R10, UR4, 0x2 ;  /* 0x000000040a0a7c11 */ /* 0x000fc6000f8e10ff */
[----:B--2---:R0:W-:Y:S04]  /*01a0*/  STS [R11], R2 ;  /* 0x000000020b007388 */ /* 0x0041e80000000800 */
[----:B------:R0:W-:Y:S01]  /*01b0*/  STS [R10], RZ ;  /* 0x000000ff0a007388 */ /* 0x0001e20000000800 */
[----:B------:R-:W-:Y:S06]  /*01c0*/  BAR.SYNC.DEFER_BLOCKING 0x0 ;  /* 0x0000000000007b1d */ /* 0x000fec0000010000 */
[----:B------:R-:W-:Y:S05]  /*01d0*/  @!P0 BRA `(.L_x_17) ;  /* 0x00000004007c8947 */ /* 0x000fea0003800000 */
[C---:B------:R-:W-:Y:S01]  /*01e0*/  ISETP.GE.U32.AND P1, PT, R4.reuse, 0x8, PT ;  /* 0x000000080400780c */ /* 0x040fe20003f26070 */
[----:B------:R-:W-:Y:S01]  /*01f0*/  HFMA2 R7, -RZ, RZ, 0, 0 ;  /* 0x00000000ff077431 */ /* 0x000fe200000001ff */
[----:B------:R-:W-:Y:S01]  /*0200*/  LOP3.LUT R12, R4, 0x7, RZ, 0xc0, !PT ;  /* 0x00000007040c7812 */ /* 0x000fe200078ec0ff */
[----:B------:R-:W-:-:S03]  /*0210*/  IMAD.MOV.U32 R8, RZ, RZ, RZ ;  /* 0x000000ffff087224 */ /* 0x000fc600078e00ff */
[----:B------:R-:W-:-:S07]  /*0220*/  ISETP.NE.AND P0, PT, R12, RZ, PT ;  /* 0x000000ff0c00720c */ /* 0x000fce0003f05270 */
[----:B------:R-:W-:Y:S06]  /*0230*/  @!P1 BRA `(.L_x_18) ;  /* 0x0000000000a49947 */ /* 0x000fec0003800000 */
[----:B------:R-:W-:Y:S01]  /*0240*/  LEA R9, R5, UR4, 0x2 ;  /* 0x0000000405097c11 */ /* 0x000fe2000f8e10ff */
[----:B------:R-:W-:Y:S01]  /*0250*/  IMAD.MOV.U32 R7, RZ, RZ, RZ ;  /* 0x000000ffff077224 */ /* 0x000fe200078e00ff */
[----:B------:R-:W-:-:S03]  /*0260*/  LOP3.LUT R8, R4, 0x7ffffff8, RZ, 0xc0, !PT ;  /* 0x7ffffff804087812 */ /* 0x000fc600078ec0ff */
[----:B------:R-:W-:Y:S02]  /*0270*/  VIADD R9, R9, 0x10 ;  /* 0x0000001009097836 */ /* 0x000fe40000000000 */
[----:B------:R-:W-:-:S07]  /*0280*/  IMAD.MOV R14, RZ, RZ, -R8 ;  /* 0x000000ffff0e7224 */ /* 0x000fce00078e0a08 */
.L_x_19:
[----:B0-----:R-:W0:Y:S01]  /*0290*/  LDS R11, [R9+-0x10] ;  /* 0xfffff000090b7984 */ /* 0x001e220000000800 */
[----:B------:R-:W-:Y:S01]  /*02a0*/  IADD3 R10, PT, PT, R7, 0x1, RZ ;  /* 0x00000001070a7810 */ /* 0x000fe20007ffe0ff */
[----:B------:R-:W-:Y:S02]  /*02b0*/  VIADD R14, R14, 0x8 ;  /* 0x000000080e0e7836 */ /* 0x000fe40000000000 */
[----:B------:R-:W1:Y:S04]  /*02c0*/  LDS R13, [R9+-0xc] ;  /* 0xfffff400090d7984 */ /* 0x000e680000000800 */
[----:B------:R-:W2:Y:S04]  /*02d0*/  LDS R15, [R9+-0x8] ;  /* 0xfffff800090f7984 */ /* 0x000ea80000000800 */
[----:B------:R-:W3:Y:S04]  /*02e0*/  LDS R17, [R9+-0x4] ;  /* 0xfffffc0009117984 */ /* 0x000ee80000000800 */
[----:B------:R-:W4:Y:S01]  /*02f0*/  LDS R19, [R9] ;  /* 0x0000000009137984 */ /* 0x000f220000000800 */
[----:B0-----:R-:W-:-:S03]  /*0300*/  FSETP.GEU.AND P1, PT, R11, R2, PT ;  /* 0x000000020b00720b */ /* 0x001fc60003f2e000 */
[----:B------:R-:W0:Y:S01]  /*0310*/  LDS R11, [R9+0x4] ;  /* 0x00000400090b7984 */ /* 0x000e220000000800 */
[----:B-1----:R-:W-:-:S03]  /*0320*/  FSETP.GEU.AND P2, PT, R13, R2, PT ;  /* 0x000000020d00720b */ /* 0x002fc60003f4e000 */
[----:B------:R-:W1:Y:S06]  /*0330*/  LDS R13, [R9+0x8] ;  /* 0x00000800090d7984 */ /* 0x000e6c0000000800 */
[----:B------:R-:W-:Y:S01]  /*0340*/  @P1 IMAD.MOV R10, RZ, RZ, R7 ;  /* 0x000000ffff0a1224 */ /* 0x000fe200078e0207 */
[----:B--2---:R-:W-:Y:S02]  /*0350*/  FSETP.GEU.AND P1, PT, R15, R2, PT ;  /* 0x000000020f00720b */ /* 0x004fe40003f2e000 */
[----:B------:R2:W5:Y:S01]  /*0360*/  LDS R15, [R9+0xc] ;  /* 0x00000c00090f7984 */ /* 0x0005620000000800 */
[----:B------:R-:W-:-:S02]  /*0370*/  VIADD R7, R10, 0x1 ;  /* 0x000000010a077836 */ /* 0x000fc40000000000 */
[----:B------:R-:W-:Y:S01]  /*0380*/  @P2 IMAD.MOV R7, RZ, RZ, R10 ;  /* 0x000000ffff072224 */ /* 0x000fe200078e020a */
[----:B---3--:R-:W-:-:S03]  /*0390*/  FSETP.GEU.AND P2, PT, R17, R2, PT ;  /* 0x000000021100720b */ /* 0x008fc60003f4e000 */
[----:B------:R-:W-:Y:S02]  /*03a0*/  VIADD R10, R7, 0x1 ;  /* 0x00000001070a7836 */ /* 0x000fe40000000000 */
[----:B--2---:R-:W-:Y:S02]  /*03b0*/  VIADD R9, R9, 0x20 ;  /* 0x0000002009097836 */ /* 0x004fe40000000000 */
[----:B------:R-:W-:Y:S02]  /*03c0*/  @P1 IADD3 R10, PT, PT, R7, RZ, RZ ;  /* 0x000000ff070a1210 */ /* 0x000fe40007ffe0ff */
[----:B----4-:R-:W-:-:S03]  /*03d0*/  FSETP.GEU.AND P1, PT, R19, R2, PT ;  /* 0x000000021300720b */ /* 0x010fc60003f2e000 */
[----:B------:R-:W-:Y:S02]  /*03e0*/  VIADD R7, R10, 0x1 ;  /* 0x000000010a077836 */ /* 0x000fe40000000000 */
[----:B------:R-:W-:-:S04]  /*03f0*/  @P2 IMAD.MOV R7, RZ, RZ, R10 ;  /* 0x000000ffff072224 */ /* 0x000fc800078e020a */
[----:B------:R-:W-:Y:S01]  /*0400*/  VIADD R10, R7, 0x1 ;  /* 0x00000001070a7836 */ /* 0x000fe20000000000 */
[----:B0-----:R-:W-:-:S03]  /*0410*/  FSETP.GEU.AND P2, PT, R11, R2, PT ;  /* 0x000000020b00720b */ /* 0x001fc60003f4e000 */
[----:B------:R-:W-:Y:S01]  /*0420*/  @P1 IMAD.MOV R10, RZ, RZ, R7 ;  /* 0x000000ffff0a1224 */ /* 0x000fe200078e0207 */
[----:B-1----:R-:W-:-:S04]  /*0430*/  FSETP.GEU.AND P1, PT, R13, R2, PT ;  /* 0x000000020d00720b */ /* 0x002fc80003f2e000 */
[----:B------:R-:W-:-:S05]  /*0440*/  IADD3 R7, PT, PT, R10, 0x1, RZ ;  /* 0x000000010a077810 */ /* 0x000fca0007ffe0ff */
[----:B------:R-:W-:Y:S01]  /*0450*/  @P2 IMAD.MOV R7, RZ, RZ, R10 ;  /* 0x000000ffff072224 */ /* 0x000fe200078e020a */
[----:B-----5:R-:W-:-:S03]  /*0460*/  FSETP.GEU.AND P2, PT, R15, R2, PT ;  /* 0x000000020f00720b */ /* 0x020fc60003f4e000 */
[----:B------:R-:W-:Y:S02]  /*0470*/  VIADD R10, R7, 0x1 ;  /* 0x00000001070a7836 */ /* 0x000fe40000000000 */
[----:B------:R-:W-:Y:S01]  /*0480*/  @P1 IMAD.MOV R10, RZ, RZ, R7 ;  /* 0x000000ffff0a1224 */ /* 0x000fe200078e0207 */
[----:B------:R-:W-:-:S04]  /*0490*/  ISETP.NE.AND P1, PT, R14, RZ, PT ;  /* 0x000000ff0e00720c */ /* 0x000fc80003f25270 */
[----:B------:R-:W-:-:S03]  /*04a0*/  IADD3 R7, PT, PT, R10, 0x1, RZ ;  /* 0x000000010a077810 */ /* 0x000fc60007ffe0ff */
[----:B------:R-:W-:-:S06]  /*04b0*/  @P2 IMAD.MOV R7, RZ, RZ, R10 ;  /* 0x000000ffff072224 */ /* 0x000fcc00078e020a */
[----:B------:R-:W-:Y:S05]  /*04c0*/  @P1 BRA `(.L_x_19) ;  /* 0xfffffffc00701947 */ /* 0x000fea000383ffff */
.L_x_18:
[----:B------:R-:W-:Y:S05]  /*04d0*/  @!P0 BRA `(.L_x_17) ;  /* 0x0000000000bc8947 */ /* 0x000fea0003800000 */
[----:B------:R-:W-:Y:S02]  /*04e0*/  ISETP.GE.U32.AND P1, PT, R12, 0x4, PT ;  /* 0x000000040c00780c */ /* 0x000fe40003f26070 */
[----:B------:R-:W-:-:S04]  /*04f0*/  LOP3.LUT R14, R4, 0x3, RZ, 0xc0, !PT ;  /* 0x00000003040e7812 */ /* 0x000fc800078ec0ff */
[----:B------:R-:W-:-:S07]  /*0500*/  ISETP.NE.AND P0, PT, R14, RZ, PT ;  /* 0x000000ff0e00720c */ /* 0x000fce0003f05270 */
[----:B------:R-:W-:Y:S06]  /*0510*/  @!P1 BRA `(.L_x_20) ;  /* 0x00000000004c9947 */ /* 0x000fec0003800000 */
[----:B------:R-:W-:Y:S02]  /*0520*/  IMAD.IADD R9, R5, 0x1, R8 ;  /* 0x0000000105097824 */ /* 0x000fe400078e0208 */
[----:B0-----:R-:W-:Y:S02]  /*0530*/  VIADD R10, R7, 0x1 ;  /* 0x00000001070a7836 */ /* 0x001fe40000000000 */
[----:B------:R-:W-:Y:S01]  /*0540*/  VIADD R8, R8, 0x4 ;  /* 0x0000000408087836 */ /* 0x000fe20000000000 */
[----:B------:R-:W-:-:S05]  /*0550*/  LEA R9, R9, UR4, 0x2 ;  /* 0x0000000409097c11 */ /* 0x000fca000f8e10ff */
[----:B------:R-:W0:Y:S04]  /*0560*/  LDS R11, [R9] ;  /* 0x00000000090b7984 */ /* 0x000e280000000800 */
[----:B------:R-:W1:Y:S04]  /*0570*/  LDS R13, [R9+0x4] ;  /* 0x00000400090d7984 */ /* 0x000e680000000800 */
[----:B------:R-:W2:Y:S04]  /*0580*/  LDS R15, [R9+0x8] ;  /* 0x00000800090f7984 */ /* 0x000ea80000000800 */
[----:B------:R-:W3:Y:S01]  /*0590*/  LDS R17, [R9+0xc] ;  /* 0x00000c0009117984 */ /* 0x000ee20000000800 */
[----:B0-----:R-:W-:-:S02]  /*05a0*/  FSETP.GEU.AND P2, PT, R11, R2, PT ;  /* 0x000000020b00720b */ /* 0x001fc40003f4e000 */
[----:B-1----:R-:W-:-:S11]  /*05b0*/  FSETP.GEU.AND P1, PT, R13, R2, PT ;  /* 0x000000020d00720b */ /* 0x002fd60003f2e000 */
[----:B------:R-:W-:Y:S02]  /*05c0*/  @P2 IADD3 R10, PT, PT, R7, RZ, RZ ;  /* 0x000000ff070a2210 */ /* 0x000fe40007ffe0ff */
[----:B--2---:R-:W-:-:S03]  /*05d0*/  FSETP.GEU.AND P2, PT, R15, R2, PT ;  /* 0x000000020f00720b */ /* 0x004fc60003f4e000 */
[----:B------:R-:W-:Y:S02]  /*05e0*/  VIADD R7, R10, 0x1 ;  /* 0x000000010a077836 */ /* 0x000fe40000000000 */
[----:B------:R-:W-:Y:S01]  /*05f0*/  @P1 IMAD.MOV R7, RZ, RZ, R10 ;  /* 0x000000ffff071224 */ /* 0x000fe200078e020a */
[----:B---3--:R-:W-:-:S03]  /*0600*/  FSETP.GEU.AND P1, PT, R17, R2, PT ;  /* 0x000000021100720b */ /* 0x008fc60003f2e000 */
[----:B------:R-:W-:-:S04]  /*0610*/  VIADD R10, R7, 0x1 ;  /* 0x00000001070a7836 */ /* 0x000fc80000000000 */
[----:B------:R-:W-:-:S05]  /*0620*/  @P2 IMAD.MOV R10, RZ, RZ, R7 ;  /* 0x000000ffff0a2224 */ /* 0x000fca00078e0207 */
[----:B------:R-:W-:Y:S01]  /*0630*/  IADD3 R7, PT, PT, R10, 0x1, RZ ;  /* 0x000000010a077810 */ /* 0x000fe20007ffe0ff */
[----:B------:R-:W-:-:S07]  /*0640*/  @P1 IMAD.MOV R7, RZ, RZ, R10 ;  /* 0x000000ffff071224 */ /* 0x000fce00078e020a */
.L_x_20:
[----:B------:R-:W-:Y:S05]  /*0650*/  @!P0 BRA `(.L_x_17) ;  /* 0x00000000005c8947 */ /* 0x000fea0003800000 */
[----:B------:R-:W-:Y:S02]  /*0660*/  ISETP.NE.AND P1, PT, R14, 0x1, PT ;  /* 0x000000010e00780c */ /* 0x000fe40003f25270 */
[----:B------:R-:W-:-:S04]  /*0670*/  LOP3.LUT R4, R4, 0x1, RZ, 0xc0, !PT ;  /* 0x0000000104047812 */ /* 0x000fc800078ec0ff */
[----:B------:R-:W-:-:S07]  /*0680*/  ISETP.NE.U32.AND P0, PT, R4, 0x1, PT ;  /* 0x000000010400780c */ /* 0x000fce0003f05070 */
[----:B------:R-:W-:Y:S06]  /*0690*/  @!P1 BRA `(.L_x_21) ;  /* 0x00000000002c9947 */ /* 0x000fec0003800000 */
[----:B------:R-:W-:Y:S02]  /*06a0*/  IMAD.IADD R4, R5, 0x1, R8 ;  /* 0x0000000105047824 */ /* 0x000fe400078e0208 */
[----:B------:R-:W-:-:S03]  /*06b0*/  VIADD R8, R8, 0x2 ;  /* 0x0000000208087836 */ /* 0x000fc60000000000 */
[----:B------:R-:W-:Y:S02]  /*06c0*/  LEA R9, R4, UR4, 0x2 ;  /* 0x0000000404097c11 */ /* 0x000fe4000f8e10ff */
[----:B------:R-:W-:-:S03]  /*06d0*/  IADD3 R4, PT, PT, R7, 0x1, RZ ;  /* 0x0000000107047810 */ /* 0x000fc60007ffe0ff */
[----:B0-----:R-:W0:Y:S04]  /*06e0*/  LDS R11, [R9] ;  /* 0x00000000090b7984 */ /* 0x001e280000000800 */
[----:B------:R-:W1:Y:S01]  /*06f0*/  LDS R13, [R9+0x4] ;  /* 0x00000400090d7984 */ /* 0x000e620000000800 */
[-C--:B0-----:R-:W-:Y:S02]  /*0700*/  FSETP.GEU.AND P1, PT, R11, R2.reuse, PT ;  /* 0x000000020b00720b */ /* 0x081fe40003f2e000 */
[----:B-1----:R-:W-:-:S11]  /*0710*/  FSETP.GEU.AND P2, PT, R13, R2, PT ;  /* 0x000000020d00720b */ /* 0x002fd60003f4e000 */
[----:B------:R-:W-:-:S04]  /*0720*/  @P1 IMAD.MOV R4, RZ, RZ, R7 ;  /* 0x000000ffff041224 */ /* 0x000fc800078e0207 */
[C---:B------:R-:W-:Y:S01]  /*0730*/  VIADD R7, R4.reuse, 0x1 ;  /* 0x0000000104077836 */ /* 0x040fe20000000000 */
[----:B------:R-:W-:-:S07]  /*0740*/  @P2 IADD3 R7, PT, PT, R4, RZ, RZ ;  /* 0x000000ff04072210 */ /* 0x000fce0007ffe0ff */
.L_x_21:
[----:B------:R-:W-:Y:S05]  /*0750*/  @P0 BRA `(.L_x_17) ;  /* 0x00000000001c0947 */ /* 0x000fea0003800000 */
[----:B------:R-:W-:Y:S02]  /*0760*/  IMAD.IADD R8, R5, 0x1, R8 ;  /* 0x0000000105087824 */ /* 0x000fe400078e0208 */
[----:B------:R-:W-:-:S03]  /*0770*/  VIADD R4, R7, 0x1 ;  /* 0x0000000107047836 */ /* 0x000fc60000000000 */
[----:B------:R-:W-:-:S05]  /*0780*/  LEA R8, R8, UR4, 0x2 ;  /* 0x0000000408087c11 */ /* 0x000fca000f8e10ff */
[----:B------:R-:W1:Y:S02]  /*0790*/  LDS R9, [R8] ;  /* 0x0000000008097984 */ /* 0x000e640000000800 */
[----:B-1----:R-:W-:-:S13]  /*07a0*/  FSETP.GEU.AND P0, PT, R9, R2, PT ;  /* 0x000000020900720b */ /* 0x002fda0003f0e000 */
[----:B------:R-:W-:-:S05]  /*07b0*/  @P0 IMAD.MOV R4, RZ, RZ, R7 ;  /* 0x000000ffff040224 */ /* 0x000fca00078e0207 */
[----:B------:R-:W-:-:S07]  /*07c0*/  MOV R7, R4 ;  /* 0x0000000400077202 */ /* 0x000fce0000000f00 */
.L_x_17:
[----:B------:R-:W-:Y:S01]  /*07d0*/  IMAD.IADD R6, R6, 0x1, R7 ;  /* 0x0000000106067824 */ /* 0x000fe200078e0207 */
[----:B------:R-:W-:Y:S04]  /*07e0*/  BSSY.RECONVERGENT B0, `(.L_x_22) ;  /* 0x0000006000007945 */ /* 0x000fe80003800200 */
[----:B------:R-:W-:-:S07]  /*07f0*/  LEA R6, R6, UR4, 0x2 ;  /* 0x0000000406067c11 */ /* 0x000fce000f8e10ff */
.L_x_23:
[----:B------:R-:W1:Y:S02]  /*0800*/  LDS R8, [R6] ;  /* 0x0000000006087984 */ /* 0x000e640000000800 */
[----:B-1----:R-:W-:-:S05]  /*0810*/  FADD R9, R8, 1 ;  /* 0x3f80000008097421 */ /* 0x002fca0000000000 */
[----:B------:R-:W1:Y:S02]  /*0820*/  ATOMS.CAST.SPIN P0, [R6], R8, R9 ;  /* 0x000000080600758d */ /* 0x000e640001800009 */
[----:B-1----:R-:W-:Y:S05]  /*0830*/  @!P0 BRA `(.L_x_23) ;  /* 0xfffffffc00f08947 */ /* 0x002fea000383ffff */
[----:B------:R-:W-:Y:S05]  /*0840*/  BSYNC.RECONVERGENT B0 ;  /* 0x0000000000007941 */ /* 0x000fea0003800200 */
.L_x_22:
[----:B------:R-:W1:Y:S01]  /*0850*/  F2I.TRUNC.NTZ R4, R8 ;  /* 0x0000000800047305 */ /* 0x000e62000020f100 */
[----:B------:R-:W-:Y:S01]  /*0860*/  BAR.SYNC.DEFER_BLOCKING 0x0 ;  /* 0x0000000000007b1d */ /* 0x000fe20000010000 */
[----:B------:R-:W-:Y:S02]  /*0870*/  ISETP.NE.AND P0, PT, R3, RZ, PT ;  /* 0x000000ff0300720c */ /* 0x000fe40003f05270 */
[----:B-1----:R-:W-:-:S04]  /*0880*/  IADD3 R4, PT, PT, R4, R7, R5 ;  /* 0x0000000704047210 */ /* 0x002fc80007ffe005 */
[----:B------:R-:W-:-:S05]  /*0890*/  LEA R3, R4, UR4, 0x2 ;  /* 0x0000000404037c11 */ /* 0x000fca000f8e10ff */
[----:B------:R1:W-:Y:S01]  /*08a0*/  STS [R3], R2 ;  /* 0x0000000203007388 */ /* 0x0003e20000000800 */
[----:B------:R-:W-:Y:S06]  /*08b0*/  BAR.SYNC.DEFER_BLOCKING 0x0 ;  /* 0x0000000000007b1d */ /* 0x000fec0000010000 */
[----:B------:R-:W-:Y:S05]  /*08c0*/  @P0 EXIT ;  /* 0x000000000000094d */ /* 0x000fea0003800000 */
[----:B------:R-:W2:Y:S01]  /*08d0*/  LDCU UR5, c[0x0][0x388] ;  /* 0x00007100ff0577ac */ /* 0x000ea20008000800 */
[----:B01----:R-:W0:Y:S01]  /*08e0*/  LDC.64 R2, c[0x0][0x398] ;  /* 0x0000e600ff027b82 */ /* 0x003e220000000a00 */
[----:B--2---:R-:W-:-:S05]  /*08f0*/  VIADD R5, R5, UR5 ;  /* 0x0000000505057c36 */ /* 0x004fca0008000000 */
[----:B------:R-:W-:Y:S01]  /*0900*/  LEA R5, R5, UR4, 0x2 ;  /* 0x0000000405057c11 */ /* 0x000fe2000f8e10ff */
[----:B0-----:R-:W-:-:S05]  /*0910*/  IMAD.WIDE R2, R0, 0x4, R2 ;  /* 0x0000000400027825 */ /* 0x001fca00078e0202 */
[----:B------:R-:W0:Y:S04]  /*0920*/  LDS R5, [R5] ;  /* 0x0000000005057984 */ /* 0x000e280000000800 */
[----:B0-----:R-:W-:Y:S01]  /*0930*/  STG.E desc[UR6][R2.64], R5 ;  /* 0x0000000502007986 */ /* 0x001fe2000c101906 */
[----:B------:R-:W-:Y:S05]  /*0940*/  EXIT ;  /* 0x000000000000794d */ /* 0x000fea0003800000 */
.L_x_24:
        /* <DEDUP_REMOVED lines=11> */
.L_x_34:


//--------------------- .text.nth_value_by_pixel_search_sort --------------------------
	.section	.text.nth_value_by_pixel_search_sort,"ax",@progbits
	.align	128
        .global         nth_value_by_pixel_search_sort
        .type           nth_value_by_pixel_search_sort,@function
        .size           nth_value_by_pixel_search_sort,(.L_x_35 - nth_value_by_pixel_search_sort)
        .other          nth_value_by_pixel_search_sort,@"STO_CUDA_ENTRY STV_DEFAULT"
nth_value_by_pixel_search_sort:
.text.nth_value_by_pixel_search_sort:
[----:B------:R-:W-:Y:S01]  /*0000*/  LDC R1, c[0x0][0x37c] ;  /* 0x0000df00ff017b82 */ /* 0x000fe20000000800 */
[----:B------:R-:W0:Y:S07]  /*0010*/  S2R R12, SR_TID.Y ;  /* 0x00000000000c7919 */ /* 0x000e2e0000002200 */
[----:B------:R-:W1:Y:S01]  /*0020*/  S2UR UR4, SR_CTAID.Y ;  /* 0x00000000000479c3 */ /* 0x000e620000002600 */
[----:B------:R-:W2:Y:S01]  /*0030*/  LDCU.64 UR8, c[0x0][0x358] ;  /* 0x00006b00ff0877ac */ /* 0x000ea20008000a00 */
[----:B------:R-:W0:Y:S01]  /*0040*/  S2R R7, SR_CTAID.X ;  /* 0x0000000000077919 */ /* 0x000e220000002500 */
[----:B------:R-:W3:Y:S05]  /*0050*/  S2R R3, SR_TID.X ;  /* 0x0000000000037919 */ /* 0x000eea0000002100 */
[----:B------:R-:W1:Y:S08]  /*0060*/  LDC R9, c[0x0][0x374] ;  /* 0x0000dd00ff097b82 */ /* 0x000e700000000800 */
[----:B------:R-:W4:Y:S01]  /*0070*/  LDC.64 R4, c[0x0][0x380] ;  /* 0x0000e000ff047b82 */ /* 0x000f220000000a00 */
[----:B0-----:R-:W-:-:S04]  /*0080*/  IMAD R14, R7, 0x2, R12 ;  /* 0x00000002070e7824 */ /* 0x001fc800078e020c */
[----:B-1----:R-:W-:-:S04]  /*0090*/  IMAD R14, R14, R9, UR4 ;  /* 0x000000040e0e7e24 */ /* 0x002fc8000f8e0209 */
[----:B---3--:R-:W-:-:S04]  /*00a0*/  IMAD R7, R14, 0x20, R3 ;  /* 0x000000200e077824 */ /* 0x008fc800078e0203 */
[----:B----4-:R-:W-:-:S05]  /*00b0*/  IMAD.WIDE.U32 R4, R7, 0x4, R4 ;  /* 0x0000000407047825 */ /* 0x010fca00078e0004 */
[----:B--2---:R-:W2:Y:S01]  /*00c0*/  LDG.E R2, desc[UR8][R4.64] ;  /* 0x0000000804027981 */ /* 0x004ea2000c1e1900 */
[----:B------:R-:W0:Y:S01]  /*00d0*/  S2UR UR6, SR_CgaCtaId ;  /* 0x00000000000679c3 */ /* 0x000e220000008800 */
[----:B------:R-:W-:Y:S01]  /*00e0*/  UMOV UR4, 0x400 ;  /* 0x0000040000047882 */ /* 0x000fe20000000000 */
[----:B------:R-:W-:Y:S01]  /*00f0*/  IMAD R0, R12, 0x20, R3 ;  /* 0x000000200c007824 */ /* 0x000fe200078e0203 */
[----:B------:R-:W-:-:S04]  /*0100*/  UIADD3 UR5, UPT, UPT, UR4, 0x100, URZ ;  /* 0x0000010004057890 */ /* 0x000fc8000fffe0ff */
[----:B0-----:R-:W-:Y:S02]  /*0110*/  ULEA UR5, UR6, UR5, 0x18 ;  /* 0x0000000506057291 */ /* 0x001fe4000f8ec0ff */
[----:B------:R-:W-:-:S04]  /*0120*/  ULEA UR4, UR6, UR4, 0x18 ;  /* 0x0000000406047291 */ /* 0x000fc8000f8ec0ff */
[C---:B------:R-:W-:Y:S02]  /*0130*/  LEA R13, R0.reuse, UR5, 0x2 ;  /* 0x00000005000d7c11 */ /* 0x040fe4000f8e10ff */
[----:B------:R-:W-:Y:S02]  /*0140*/  LEA R15, R0, UR4, 0x2 ;  /* 0x00000004000f7c11 */ /* 0x000fe4000f8e10ff */
[----:B------:R-:W-:Y:S01]  /*0150*/  LEA R0, R12, UR5, 0x7 ;  /* 0x000000050c007c11 */ /* 0x000fe2000f8e38ff */
[----:B--2---:R-:W-:Y:S04]  /*0160*/  STS [R13], R2 ;  /* 0x000000020d007388 */ /* 0x004fe80000000800 */
[----:B------:R-:W-:Y:S01]  /*0170*/  STS [R15], RZ ;  /* 0x000000ff0f007388 */ /* 0x000fe20000000800 */
[----:B------:R-:W-:Y:S06]  /*0180*/  BAR.SYNC.DEFER_BLOCKING 0x0 ;  /* 0x0000000000007b1d */ /* 0x000fec0000010000 */
[----:B------:R-:W0:Y:S04]  /*0190*/  LDS.128 R4, [R0] ;  /* 0x0000000000047984 */ /* 0x000e280000000c00 */
[----:B------:R-:W1:Y:S01]  /*01a0*/  LDS.128 R8, [R0+0x10] ;  /* 0x0000100000087984 */ /* 0x000e620000000c00 */
[-C--:B0-----:R-:W-:Y:S01]  /*01b0*/  FSETP.GEU.AND P1, PT, R5, R2.reuse, PT ;  /* 0x000000020500720b */ /* 0x081fe20003f2e000 */
[----:B------:R-:W-:Y:S01]  /*01c0*/  HFMA2 R5, -RZ, RZ, 0, 1.1920928955078125e-07 ;  /* 0x00000002ff057431 */ /* 0x000fe200000001ff */
[----:B------:R-:W-:-:S02]  /*01d0*/  FSETP.GEU.AND P0, PT, R4, R2, PT ;  /* 0x000000020400720b */ /* 0x000fc40003f0e000 */
[----:B------:R-:W-:-:S09]  /*01e0*/  SEL R4, RZ, 0x1, P1 ;  /* 0x00000001ff047807 */ /* 0x000fd20000800000 */
[----:B------:R-:W-:Y:S01]  /*01f0*/  @P1 IMAD.MOV R5, RZ, RZ, 0x1 ;  /* 0x00000001ff051424 */ /* 0x000fe200078e02ff */
[-C--:B------:R-:W-:Y:S01]  /*0200*/  FSETP.GEU.AND P1, PT, R6, R2.reuse, PT ;  /* 0x000000020600720b */ /* 0x080fe20003f2e000 */
[----:B------:R-:W-:Y:S01]  /*0210*/  @P0 IMAD.MOV R5, RZ, RZ, R4 ;  /* 0x000000ffff050224 */ /* 0x000fe200078e0204 */
[----:B------:R-:W-:-:S03]  /*0220*/  FSETP.GEU.AND P0, PT, R7, R2, PT ;  /* 0x000000020700720b */ /* 0x000fc60003f0e000 */
[----:B------:R-:W-:Y:S02]  /*0230*/  IMAD.MOV.U32 R13, RZ, RZ, R5 ;  /* 0x000000ffff0d7224 */ /* 0x000fe400078e0005 */
[----:B------:R-:W0:Y:S03]  /*0240*/  LDS.128 R4, [R0+0x20] ;  /* 0x0000200000047984 */ /* 0x000e260000000c00 */
[----:B------:R-:W-:-:S03]  /*0250*/  IADD3 R15, PT, PT, R13, 0x1, RZ ;  /* 0x000000010d0f7810 */ /* 0x000fc60007ffe0ff */
[----:B------:R-:W-:Y:S01]  /*0260*/  @P1 IMAD.MOV R15, RZ, RZ, R13 ;  /* 0x000000ffff0f1224 */ /* 0x000fe200078e020d */
[----:B-1----:R-:W-:-:S03]  /*0270*/  FSETP.GEU.AND P1, PT, R8, R2, PT ;  /* 0x000000020800720b */ /* 0x002fc60003f2e000 */
[----:B------:R-:W-:Y:S02]  /*0280*/  VIADD R8, R15, 0x1 ;  /* 0x000000010f087836 */ /* 0x000fe40000000000 */
[----:B------:R-:W-:Y:S01]  /*0290*/  @P0 IMAD.MOV R8, RZ, RZ, R15 ;  /* 0x000000ffff080224 */ /* 0x000fe200078e020f */
[----:B------:R-:W-:-:S04]  /*02a0*/  FSETP.GEU.AND P0, PT, R9, R2, PT ;  /* 0x000000020900720b */ /* 0x000fc80003f0e000 */
[----:B------:R-:W-:-:S03]  /*02b0*/  IADD3 R9, PT, PT, R8, 0x1, RZ ;  /* 0x0000000108097810 */ /* 0x000fc60007ffe0ff */
[----:B------:R-:W-:Y:S01]  /*02c0*/  @P1 IMAD.MOV R9, RZ, RZ, R8 ;  /* 0x000000ffff091224 */ /* 0x000fe200078e0208 */
[----:B------:R-:W-:-:S03]  /*02d0*/  FSETP.GEU.AND P1, PT, R10, R2, PT ;  /* 0x000000020a00720b */ /* 0x000fc60003f2e000 */
[----:B------:R-:W-:Y:S02]  /*02e0*/  VIADD R13, R9, 0x1 ;  /* 0x00000001090d7836 */ /* 0x000fe40000000000 */
[----:B------:R-:W-:Y:S01]  /*02f0*/  @P0 IMAD.MOV R13, RZ, RZ, R9 ;  /* 0x000000ffff0d0224 */ /* 0x000fe200078e0209 */
[----:B------:R-:W-:Y:S02]  /*0300*/  FSETP.GEU.AND P0, PT, R11, R2, PT ;  /* 0x000000020b00720b */ /* 0x000fe40003f0e000 */
[----:B------:R-:W1:Y:S02]  /*0310*/  LDS.128 R8, [R0+0x30] ;  /* 0x0000300000087984 */ /* 0x000e640000000c00 */
[----:B------:R-:W-:-:S03]  /*0320*/  IADD3 R15, PT, PT, R13, 0x1, RZ ;  /* 0x000000010d0f7810 */ /* 0x000fc60007ffe0ff */
[----:B------:R-:W-:Y:S01]  /*0330*/  @P1 IMAD.MOV R15, RZ, RZ, R13 ;  /* 0x000000ffff0f1224 */ /* 0x000fe200078e020d */
[----:B0-----:R-:W-:-:S03]  /*0340*/  FSETP.GEU.AND P1, PT, R4, R2, PT ;  /* 0x000000020400720b */ /* 0x001fc60003f2e000 */
        /* <DEDUP_REMOVED lines=9> */
[----:B------:R-:W0:Y:S02]  /*03e0*/  LDS.128 R4, [R0+0x40] ;  /* 0x0000400000047984 */ /* 0x000e240000000c00 */
        /* <DEDUP_REMOVED lines=48> */
[C---:B------:R-:W-:Y:S02]  /*06f0*/  VIADD R4, R5.reuse, 0x1 ;  /* 0x0000000105047836 */ /* 0x040fe40000000000 */
[----:B------:R-:W-:Y:S02]  /*0700*/  @P0 IADD3 R4, PT, PT, R5, RZ, RZ ;  /* 0x000000ff05040210 */ /* 0x000fe40007ffe0ff */
[----:B------:R-:W-:Y:S01]  /*0710*/  FSETP.GEU.AND P0, PT, R7, R2, PT ;  /* 0x000000020700720b */ /* 0x000fe20003f0e000 */
[----:B------:R-:W-:Y:S02]  /*0720*/  IMAD.MOV.U32 R7, RZ, RZ, 0x1 ;  /* 0x00000001ff077424 */ /* 0x000fe400078e00ff */
[----:B------:R-:W-:-:S03]  /*0730*/  VIADD R5, R4, 0x1 ;  /* 0x0000000104057836 */ /* 0x000fc60000000000 */
[----:B------:R-:W-:Y:S01]  /*0740*/  @P1 IMAD.MOV R5, RZ, RZ, R4 ;  /* 0x000000ffff051224 */ /* 0x000fe200078e0204 */
[----:B-1----:R-:W-:-:S04]  /*0750*/  FSETP.GEU.AND P1, PT, R8, R2, PT ;  /* 0x000000020800720b */ /* 0x002fc80003f2e000 */
[----:B------:R-:W-:Y:S02]  /*0760*/  IADD3 R4, PT, PT, R5, 0x1, RZ ;  /* 0x0000000105047810 */ /* 0x000fe40007ffe0ff */
[----:B------:R-:W-:Y:S01]  /*0770*/  @P0 IMAD.MOV R4, RZ, RZ, R5 ;  /* 0x000000ffff040224 */ /* 0x000fe200078e0205 */
[----:B------:R-:W-:-:S03]  /*0780*/  FSETP.GEU.AND P0, PT, R9, R2, PT ;  /* 0x000000020900720b */ /* 0x000fc60003f0e000 */
[----:B------:R-:W-:-:S03]  /*0790*/  VIADD R5, R4, 0x1 ;  /* 0x0000000104057836 */ /* 0x000fc60000000000 */
[----:B------:R-:W-:Y:S02]  /*07a0*/  @P1 IADD3 R5, PT, PT, R4, RZ, RZ ;  /* 0x000000ff04051210 */ /* 0x000fe40007ffe0ff */
[----:B------:R-:W-:-:S03]  /*07b0*/  FSETP.GEU.AND P1, PT, R10, R2, PT ;  /* 0x000000020a00720b */ /* 0x000fc60003f2e000 */
[----:B------:R-:W-:Y:S02]  /*07c0*/  VIADD R4, R5, 0x1 ;  /* 0x0000000105047836 */ /* 0x000fe40000000000 */
[----:B------:R-:W-:Y:S01]  /*07d0*/  @P0 IMAD.MOV R4, RZ, RZ, R5 ;  /* 0x000000ffff040224 */ /* 0x000fe200078e0205 */
[----:B------:R-:W-:-:S04]  /*07e0*/  FSETP.GEU.AND P0, PT, R11, R2, PT ;  /* 0x000000020b00720b */ /* 0x000fc80003f0e000 */
[----:B------:R-:W-:-:S03]  /*07f0*/  IADD3 R6, PT, PT, R4, 0x1, RZ ;  /* 0x0000000104067810 */ /* 0x000fc60007ffe0ff */
[----:B------:R-:W-:-:S04]  /*0800*/  @P1 IMAD.MOV R6, RZ, RZ, R4 ;  /* 0x000000ffff061224 */ /* 0x000fc800078e0204 */
[C---:B------:R-:W-:Y:S02]  /*0810*/  VIADD R5, R6.reuse, 0x1 ;  /* 0x0000000106057836 */ /* 0x040fe40000000000 */
[----:B------:R-:W-:Y:S02]  /*0820*/  @P0 IADD3 R5, PT, PT, R6, RZ, RZ ;  /* 0x000000ff06050210 */ /* 0x000fe40007ffe0ff */
[----:B------:R-:W-:-:S03]  /*0830*/  ISETP.NE.AND P0, PT, R3, RZ, PT ;  /* 0x000000ff0300720c */ /* 0x000fc60003f05270 */
[----:B------:R-:W-:-:S05]  /*0840*/  IMAD R12, R12, 0x20, R5 ;  /* 0x000000200c0c7824 */ /* 0x000fca00078e0205 */
[----:B------:R-:W-:-:S05]  /*0850*/  LEA R4, R12, UR4, 0x2 ;  /* 0x000000040c047c11 */ /* 0x000fca000f8e10ff */
[----:B------:R-:W0:Y:S02]  /*0860*/  ATOMS.ADD R5, [R4], R7 ;  /* 0x000000070405738c */ /* 0x000e240000000000 */
[----:B0-----:R-:W-:-:S04]  /*0870*/  IADD3 R5, PT, PT, R12, R5, RZ ;  /* 0x000000050c057210 */ /* 0x001fc80007ffe0ff */
[----:B------:R-:W-:Y:S01]  /*0880*/  LEA R5, R5, UR5, 0x2 ;  /* 0x0000000505057c11 */ /* 0x000fe2000f8e10ff */
[----:B------:R-:W-:Y:S06]  /*0890*/  BAR.SYNC.DEFER_BLOCKING 0x0 ;  /* 0x0000000000007b1d */ /* 0x000fec0000010000 */
[----:B------:R0:W-:Y:S02]  /*08a0*/  STS [R5], R2 ;  /* 0x0000000205007388 */ /* 0x0001e40000000800 */
[----:B------:R-:W-:Y:S06]  /*08b0*/  BAR.SYNC.DEFER_BLOCKING 0x0 ;  /* 0x0000000000007b1d */ /* 0x000fec0000010000 */
[----:B------:R-:W-:Y:S05]  /*08c0*/  @P0 EXIT ;  /* 0x000000000000094d */ /* 0x000fea0003800000 */
[----:B------:R-:W1:Y:S02]  /*08d0*/  LDC R3, c[0x0][0x388] ;  /* 0x0000e200ff037b82 */ /* 0x000e640000000800 */
[----:B-1----:R-:W-:-:S06]  /*08e0*/  IMAD R0, R3, 0x4, R0 ;  /* 0x0000000403007824 */ /* 0x002fcc00078e0200 */
[----:B0-----:R-:W0:Y:S01]  /*08f0*/  LDC.64 R2, c[0x0][0x390] ;  /* 0x0000e400ff027b82 */ /* 0x001e220000000a00 */
[----:B------:R-:W1:Y:S01]  /*0900*/  LDS R5, [R0] ;  /* 0x0000000000057984 */ /* 0x000e620000000800 */
[----:B0-----:R-:W-:-:S05]  /*0910*/  IMAD.WIDE R14, R14, 0x4, R2 ;  /* 0x000000040e0e7825 */ /* 0x001fca00078e0202 */
[----:B-1----:R-:W-:Y:S01]  /*0920*/  STG.E desc[UR8][R14.64], R5 ;  /* 0x000000050e007986 */ /* 0x002fe2000c101908 */
[----:B------:R-:W-:Y:S05]  /*0930*/  EXIT ;  /* 0x000000000000794d */ /* 0x000fea0003800000 */
.L_x_25:
        /* <DEDUP_REMOVED lines=12> */
.L_x_35:


//--------------------- .text.subtract_b_from_a   --------------------------
	.section	.text.subtract_b_from_a,"ax",@progbits
	.align	128
        .global         subtract_b_from_a
        .type           subtract_b_from_a,@function
        .size           subtract_b_from_a,(.L_x_36 - subtract_b_from_a)
        .other          subtract_b_from_a,@"STO_CUDA_ENTRY STV_DEFAULT"
subtract_b_from_a:
.text.subtract_b_from_a:
[----:B------:R-:W-:Y:S01]  /*0000*/  LDC R1, c[0x0][0x37c] ;  /* 0x0000df00ff017b82 */ /* 0x000fe20000000800 */
[----:B------:R-:W0:Y:S01]  /*0010*/  S2R R0, SR_CTAID.X ;  /* 0x0000000000007919 */ /* 0x000e220000002500 */
[----:B------:R-:W0:Y:S06]  /*0020*/  LDCU UR6, c[0x0][0x360] ;  /* 0x00006c00ff0677ac */ /* 0x000e2c0008000800 */
[----:B------:R-:W1:Y:S01]  /*0030*/  S2UR UR7, SR_CTAID.Y ;  /* 0x00000000000779c3 */ /* 0x000e620000002600 */
[----:B------:R-:W0:Y:S01]  /*0040*/  S2R R7, SR_TID.X ;  /* 0x0000000000077919 */ /* 0x000e220000002100 */
[----:B------:R-:W2:Y:S06]  /*0050*/  LDCU.64 UR4, c[0x0][0x358] ;  /* 0x00006b00ff0477ac */ /* 0x000eac0008000a00 */
[----:B------:R-:W1:Y:S08]  /*0060*/  LDC R9, c[0x0][0x374] ;  /* 0x0000dd00ff097b82 */ /* 0x000e700000000800 */
[----:B------:R-:W3:Y:S08]  /*0070*/  LDC.64 R2, c[0x0][0x388] ;  /* 0x0000e200ff027b82 */ /* 0x000ef00000000a00 */
[----:B------:R-:W4:Y:S01]  /*0080*/  LDC.64 R4, c[0x0][0x380] ;  /* 0x0000e000ff047b82 */ /* 0x000f220000000a00 */
[----:B0-----:R-:W-:-:S04]  /*0090*/  IMAD R0, R0, UR6, R7 ;  /* 0x0000000600007c24 */ /* 0x001fc8000f8e0207 */
[----:B-1----:R-:W-:-:S04]  /*00a0*/  IMAD R7, R0, R9, UR7 ;  /* 0x0000000700077e24 */ /* 0x002fc8000f8e0209 */
[----:B---3--:R-:W-:-:S04]  /*00b0*/  IMAD.WIDE.U32 R2, R7, 0x4, R2 ;  /* 0x0000000407027825 */ /* 0x008fc800078e0002 */
[----:B----4-:R-:W-:Y:S02]  /*00c0*/  IMAD.WIDE.U32 R4, R7, 0x4, R4 ;  /* 0x0000000407047825 */ /* 0x010fe400078e0004 */
[----:B--2---:R-:W2:Y:S04]  /*00d0*/  LDG.E R2, desc[UR4][R2.64] ;  /* 0x0000000402027981 */ /* 0x004ea8000c1e1900 */
[----:B------:R-:W2:Y:S02]  /*00e0*/  LDG.E R7, desc[UR4][R4.64] ;  /* 0x0000000404077981 */ /* 0x000ea4000c1e1900 */
[----:B--2---:R-:W-:-:S05]  /*00f0*/  FADD R7, -R2, R7 ;  /* 0x0000000702077221 */ /* 0x004fca0000000100 */
[----:B------:R-:W-:Y:S01]  /*0100*/  STG.E desc[UR4][R4.64], R7 ;  /* 0x0000000704007986 */ /* 0x000fe2000c101904 */
[----:B------:R-:W-:Y:S05]  /*0110*/  EXIT ;  /* 0x000000000000794d */ /* 0x000fea0003800000 */
.L_x_26:
        /* <DEDUP_REMOVED lines=14> */
.L_x_36:


//--------------------- .text.update_frame        --------------------------
	.section	.text.update_frame,"ax",@progbits
	.align	128
        .global         update_frame
        .type           update_frame,@function
        .size           update_frame,(.L_x_37 - update_frame)
        .other          update_frame,@"STO_CUDA_ENTRY STV_DEFAULT"
update_frame:
.text.update_frame:
[----:B------:R-:W-:Y:S01]  /*0000*/  LDC R1, c[0x0][0x37c] ;  /* 0x0000df00ff017b82 */ /* 0x000fe20000000800 */
[----:B------:R-:W0:Y:S07]  /*0010*/  S2R R0, SR_TID.X ;  /* 0x0000000000007919 */ /* 0x000e2e0000002100 */
[----:B------:R-:W0:Y:S01]  /*0020*/  S2UR UR6, SR_CTAID.X ;  /* 0x00000000000679c3 */ /* 0x000e220000002500 */
[----:B------:R-:W1:Y:S07]  /*0030*/  LDCU.64 UR4, c[0x0][0x358] ;  /* 0x00006b00ff0477ac */ /* 0x000e6e0008000a00 */
[----:B------:R-:W0:Y:S08]  /*0040*/  LDC R7, c[0x0][0x370] ;  /* 0x0000dc00ff077b82 */ /* 0x000e300000000800 */
[----:B------:R-:W2:Y:S08]  /*0050*/  LDC.64 R2, c[0x0][0x388] ;  /* 0x0000e200ff027b82 */ /* 0x000eb00000000a00 */
[----:B------:R-:W3:Y:S01]  /*0060*/  LDC.64 R8, c[0x0][0x390] ;  /* 0x0000e400ff087b82 */ /* 0x000ee20000000a00 */
[----:B0-----:R-:W-:-:S07]  /*0070*/  IMAD R7, R7, R0, UR6 ;  /* 0x0000000607077e24 */ /* 0x001fce000f8e0200 */
[----:B------:R-:W0:Y:S01]  /*0080*/  LDC.64 R4, c[0x0][0x380] ;  /* 0x0000e000ff047b82 */ /* 0x000e220000000a00 */
[----:B--2---:R-:W-:-:S06]  /*0090*/  IMAD.WIDE.U32 R2, R7, 0x4, R2 ;  /* 0x0000000407027825 */ /* 0x004fcc00078e0002 */
[----:B-1----:R-:W2:Y:S01]  /*00a0*/  LDG.E R3, desc[UR4][R2.64] ;  /* 0x0000000402037981 */ /* 0x002ea2000c1e1900 */
[----:B---3--:R-:W-:-:S04]  /*00b0*/  IMAD R7, R7, R9, R8 ;  /* 0x0000000907077224 */ /* 0x008fc800078e0208 */
[----:B0-----:R-:W-:-:S05]  /*00c0*/  IMAD.WIDE R4, R7, 0x4, R4 ;  /* 0x0000000407047825 */ /* 0x001fca00078e0204 */
[----:B--2---:R-:W-:Y:S01]  /*00d0*/  STG.E desc[UR4][R4.64], R3 ;  /* 0x0000000304007986 */ /* 0x004fe2000c101904 */
[----:B------:R-:W-:Y:S05]  /*00e0*/  EXIT ;  /* 0x000000000000794d */ /* 0x000fea0003800000 */
.L_x_27:
        /* <DEDUP_REMOVED lines=9> */
.L_x_37:


//--------------------- .text.clear_frames        --------------------------
	.section	.text.clear_frames,"ax",@progbits
	.align	128
        .global         clear_frames
        .type           clear_frames,@function
        .size           clear_frames,(.L_x_38 - clear_frames)
        .other          clear_frames,@"STO_CUDA_ENTRY STV_DEFAULT"
clear_frames:
.text.clear_frames:
[----:B------:R-:W-:Y:S01]  /*0000*/  LDC R1, c[0x0][0x37c] ;  /* 0x0000df00ff017b82 */ /* 0x000fe20000000800 */
[----:B------:R-:W0:Y:S07]  /*0010*/  S2R R5, SR_TID.Z ;  /* 0x0000000000057919 */ /* 0x000e2e0000002300 */
[----:B------:R-:W0:Y:S01]  /*0020*/  LDC.64 R2, c[0x0][0x388] ;  /* 0x0000e200ff027b82 */ /* 0x000e220000000a00 */
[----:B------:R-:W1:Y:S01]  /*0030*/  LDCU.64 UR4, c[0x0][0x358] ;  /* 0x00006b00ff0477ac */ /* 0x000e620008000a00 */
[----:B0-----:R-:W-:Y:S01]  /*0040*/  IMAD.WIDE.U32 R2, R5, 0x4, R2 ;  /* 0x0000000405027825 */ /* 0x001fe200078e0002 */
[----:B------:R-:W0:Y:S01]  /*0050*/  S2R R7, SR_TID.Y ;  /* 0x0000000000077919 */ /* 0x000e220000002200 */
[----:B------:R-:W0:Y:S01]  /*0060*/  S2R R0, SR_TID.X ;  /* 0x0000000000007919 */ /* 0x000e220000002100 */
[----:B------:R-:W0:Y:S03]  /*0070*/  LDCU UR6, c[0x0][0x364] ;  /* 0x00006c80ff0677ac */ /* 0x000e260008000800 */
[----:B------:R-:W2:Y:S01]  /*0080*/  LDC.64 R4, c[0x0][0x380] ;  /* 0x0000e000ff047b82 */ /* 0x000ea20000000a00 */
[----:B-1----:R-:W3:Y:S01]  /*0090*/  LDG.E R2, desc[UR4][R2.64] ;  /* 0x0000000402027981 */ /* 0x002ee2000c1e1900 */
[----:B------:R-:W-:Y:S01]  /*00a0*/  MOV R9, 0x7f800000 ;  /* 0x7f80000000097802 */ /* 0x000fe20000000f00 */
[----:B0-----:R-:W-:-:S05]  /*00b0*/  IMAD R7, R0, UR6, R7 ;  /* 0x0000000600077c24 */ /* 0x001fca000f8e0207 */
[----:B---3--:R-:W-:-:S05]  /*00c0*/  LEA R7, R7, R2, 0x5 ;  /* 0x0000000207077211 */ /* 0x008fca00078e28ff */
[----:B--2---:R-:W-:-:S05]  /*00d0*/  IMAD.WIDE R4, R7, 0x4, R4 ;  /* 0x0000000407047825 */ /* 0x004fca00078e0204 */
[----:B------:R-:W-:Y:S01]  /*00e0*/  STG.E desc[UR4][R4.64], R9 ;  /* 0x0000000904007986 */ /* 0x000fe2000c101904 */
[----:B------:R-:W-:Y:S05]  /*00f0*/  EXIT ;  /* 0x000000000000794d */ /* 0x000fea0003800000 */
.L_x_28:
        /* <DEDUP_REMOVED lines=16> */
.L_x_38:


//--------------------- .nv.shared._ZN3cub18CUB_300001_SM_10006detail11EmptyKernelIvEEvv --------------------------
	.section	.nv.shared._ZN3cub18CUB_300001_SM_10006detail11EmptyKernelIvEEvv,"aw",@nobits
	.sectionflags	@""
	.align	16
	.zero		1024


//--------------------- .nv.shared.reserved.0     --------------------------
	.section	.nv.shared.reserved.0,"aw",@nobits
	.weak		__nv_reservedSMEM_offset_0_alias
	.size		__nv_reservedSMEM_offset_0_alias, 0, 64
	.other		__nv_reservedSMEM_offset_0_alias,@"STO_CUDA_RESERVED_SHARED STV_DEFAULT"
__nv_reservedSMEM_offset_0_alias:
	.zero		0
	.zero		64


//--------------------- .nv.global                --------------------------
	.section	.nv.global,"aw",@nobits
.nv.global:
	.type		_ZN34_INTERNAL_9dcd3a82_4_k_cu_764501916thrust24THRUST_300001_SM_1000_NS12placeholders2_8E,@object
	.size		_ZN34_INTERNAL_9dcd3a82_4_k_cu_764501916thrust24THRUST_300001_SM_1000_NS12placeholders2_8E,(_ZN34_INTERNAL_9dcd3a82_4_k_cu_764501914cuda3std3__436_GLOBAL__N__9dcd3a82_4_k_cu_764501916ignoreE - _ZN34_INTERNAL_9dcd3a82_4_k_cu_764501916thrust24THRUST_300001_SM_1000_NS12placeholders2_8E)
_ZN34_INTERNAL_9dcd3a82_4_k_cu_764501916thrust24THRUST_300001_SM_1000_NS12placeholders2_8E:
	.zero		1
	.type		_ZN34_INTERNAL_9dcd3a82_4_k_cu_764501914cuda3std3__436_GLOBAL__N__9dcd3a82_4_k_cu_764501916ignoreE,@object
	.size		_ZN34_INTERNAL_9dcd3a82_4_k_cu_764501914cuda3std3__436_GLOBAL__N__9dcd3a82_4_k_cu_764501916ignoreE,(_ZN34_INTERNAL_9dcd3a82_4_k_cu_764501914cuda3std6ranges3__45__cpo4dataE - _ZN34_INTERNAL_9dcd3a82_4_k_cu_764501914cuda3std3__436_GLOBAL__N__9dcd3a82_4_k_cu_764501916ignoreE)
_ZN34_INTERNAL_9dcd3a82_4_k_cu_764501914cuda3std3__436_GLOBAL__N__9dcd3a82_4_k_cu_764501916ignoreE:
	.zero		1
	.type		_ZN34_INTERNAL_9dcd3a82_4_k_cu_764501914cuda3std6ranges3__45__cpo4dataE,@object
	.size		_ZN34_INTERNAL_9dcd3a82_4_k_cu_764501914cuda3std6ranges3__45__cpo4dataE,(_ZN34_INTERNAL_9dcd3a82_4_k_cu_764501916thrust24THRUST_300001_SM_1000_NS6system3cpp3parE - _ZN34_INTERNAL_9dcd3a82_4_k_cu_764501914cuda3std6ranges3__45__cpo4dataE)
_ZN34_INTERNAL_9dcd3a82_4_k_cu_764501914cuda3std6ranges3__45__cpo4dataE:
	.zero		1
	.type		_ZN34_INTERNAL_9dcd3a82_4_k_cu_764501916thrust24THRUST_300001_SM_1000_NS6system3cpp3parE,@object
	.size		_ZN34_INTERNAL_9dcd3a82_4_k_cu_764501916thrust24THRUST_300001_SM_1000_NS6system3cpp3parE,(_ZN34_INTERNAL_9dcd3a82_4_k_cu_764501914cuda3std3__45__cpo5beginE - _ZN34_INTERNAL_9dcd3a82_4_k_cu_764501916thrust24THRUST_300001_SM_1000_NS6system3cpp3parE)
_ZN34_INTERNAL_9dcd3a82_4_k_cu_764501916thrust24THRUST_300001_SM_1000_NS6system3cpp3parE:
	.zero		1
	.type		_ZN34_INTERNAL_9dcd3a82_4_k_cu_764501914cuda3std3__45__cpo5beginE,@object
	.size		_ZN34_INTERNAL_9dcd3a82_4_k_cu_764501914cuda3std3__45__cpo5beginE,(_ZN34_INTERNAL_9dcd3a82_4_k_cu_764501914cuda3std6ranges3__45__cpo5beginE - _ZN34_INTERNAL_9dcd3a82_4_k_cu_764501914cuda3std3__45__cpo5beginE)
_ZN34_INTERNAL_9dcd3a82_4_k_cu_764501914cuda3std3__45__cpo5beginE:
	.zero		1
	.type		_ZN34_INTERNAL_9dcd3a82_4_k_cu_764501914cuda3std6ranges3__45__cpo5beginE,@object
	.size		_ZN34_INTERNAL_9dcd3a82_4_k_cu_764501914cuda3std6ranges3__45__cpo5beginE,(_ZN34_INTERNAL_9dcd3a82_4_k_cu_764501916thrust24THRUST_300001_SM_1000_NS6deviceE - _ZN34_INTERNAL_9dcd3a82_4_k_cu_764501914cuda3std6ranges3__45__cpo5beginE)
_ZN34_INTERNAL_9dcd3a82_4_k_cu_764501914cuda3std6ranges3__45__cpo5beginE:
	.zero		1
	.type		_ZN34_INTERNAL_9dcd3a82_4_k_cu_764501916thrust24THRUST_300001_SM_1000_NS6deviceE,@object
	.size		_ZN34_INTERNAL_9dcd3a82_4_k_cu_764501916thrust24THRUST_300001_SM_1000_NS6deviceE,(_ZN34_INTERNAL_9dcd3a82_4_k_cu_764501914cuda3std3__47nulloptE - _ZN34_INTERNAL_9dcd3a82_4_k_cu_764501916thrust24THRUST_300001_SM_1000_NS6deviceE)
_ZN34_INTERNAL_9dcd3a82_4_k_cu_764501916thrust24THRUST_300001_SM_1000_NS6deviceE:
	.zero		1
	.type		_ZN34_INTERNAL_9dcd3a82_4_k_cu_764501914cuda3std3__47nulloptE,@object
	.size		_ZN34_INTERNAL_9dcd3a82_4_k_cu_764501914cuda3std3__47nulloptE,(_ZN34_INTERNAL_9dcd3a82_4_k_cu_764501914cuda3std6ranges3__45__cpo8distanceE - _ZN34_INTERNAL_9dcd3a82_4_k_cu_764501914cuda3std3__47nulloptE)
_ZN34_INTERNAL_9dcd3a82_4_k_cu_764501914cuda3std3__47nulloptE:
	.zero		1
	.type		_ZN34_INTERNAL_9dcd3a82_4_k_cu_764501914cuda3std6ranges3__45__cpo8distanceE,@object
	.size		_ZN34_INTERNAL_9dcd3a82_4_k_cu_764501914cuda3std6ranges3__45__cpo8distanceE,(_ZN34_INTERNAL_9dcd3a82_4_k_cu_764501916thrust24THRUST_300001_SM_1000_NS12placeholders2_4E - _ZN34_INTERNAL_9dcd3a82_4_k_cu_764501914cuda3std6ranges3__45__cpo8distanceE)
_ZN34_INTERNAL_9dcd3a82_4_k_cu_764501914cuda3std6ranges3__45__cpo8distanceE:
	.zero		1
	.type		_ZN34_INTERNAL_9dcd3a82_4_k_cu_764501916thrust24THRUST_300001_SM_1000_NS12placeholders2_4E,@object
	.size		_ZN34_INTERNAL_9dcd3a82_4_k_cu_764501916thrust24THRUST_300001_SM_1000_NS12placeholders2_4E,(_ZN34_INTERNAL_9dcd3a82_4_k_cu_764501914cuda3std3__45__cpo6rbeginE - _ZN34_INTERNAL_9dcd3a82_4_k_cu_764501916thrust24THRUST_300001_SM_1000_NS12placeholders2_4E)
_ZN34_INTERNAL_9dcd3a82_4_k_cu_764501916thrust24THRUST_300001_SM_1000_NS12placeholders2_4E:
	.zero		1
	.type		_ZN34_INTERNAL_9dcd3a82_4_k_cu_764501914cuda3std3__45__cpo6rbeginE,@object
	.size		_ZN34_INTERNAL_9dcd3a82_4_k_cu_764501914cuda3std3__45__cpo6rbeginE,(_ZN34_INTERNAL_9dcd3a82_4_k_cu_764501914cuda3std6ranges3__45__cpo7advanceE - _ZN34_INTERNAL_9dcd3a82_4_k_cu_764501914cuda3std3__45__cpo6rbeginE)
_ZN34_INTERNAL_9dcd3a82_4_k_cu_764501914cuda3std3__45__cpo6rbeginE:
	.zero		1
	.type		_ZN34_INTERNAL_9dcd3a82_4_k_cu_764501914cuda3std6ranges3__45__cpo7advanceE,@object
	.size		_ZN34_INTERNAL_9dcd3a82_4_k_cu_764501914cuda3std6ranges3__45__cpo7advanceE,(_ZN34_INTERNAL_9dcd3a82_4_k_cu_764501916thrust24THRUST_300001_SM_1000_NS12placeholders3_10E - _ZN34_INTERNAL_9dcd3a82_4_k_cu_764501914cuda3std6ranges3__45__cpo7advanceE)
_ZN34_INTERNAL_9dcd3a82_4_k_cu_764501914cuda3std6ranges3__45__cpo7advanceE:
	.zero		1
	.type		_ZN34_INTERNAL_9dcd3a82_4_k_cu_764501916thrust24THRUST_300001_SM_1000_NS12placeholders3_10E,@object
	.size		_ZN34_INTERNAL_9dcd3a82_4_k_cu_764501916thrust24THRUST_300001_SM_1000_NS12placeholders3_10E,(_ZN34_INTERNAL_9dcd3a82_4_k_cu_764501914cuda3std3__48in_placeE - _ZN34_INTERNAL_9dcd3a82_4_k_cu_764501916thrust24THRUST_300001_SM_1000_NS12placeholders3_10E)
_ZN34_INTERNAL_9dcd3a82_4_k_cu_764501916thrust24THRUST_300001_SM_1000_NS12placeholders3_10E:
	.zero		1
	.type		_ZN34_INTERNAL_9dcd3a82_4_k_cu_764501914cuda3std3__48in_placeE,@object
	.size		_ZN34_INTERNAL_9dcd3a82_4_k_cu_764501914cuda3std3__48in_placeE,(_ZN34_INTERNAL_9dcd3a82_4_k_cu_764501914cuda3std6ranges3__45__cpo4sizeE - _ZN34_INTERNAL_9dcd3a82_4_k_cu_764501914cuda3std3__48in_placeE)
_ZN34_INTERNAL_9dcd3a82_4_k_cu_764501914cuda3std3__48in_placeE:
	.zero		1
	.type		_ZN34_INTERNAL_9dcd3a82_4_k_cu_764501914cuda3std6ranges3__45__cpo4sizeE,@object
	.size		_ZN34_INTERNAL_9dcd3a82_4_k_cu_764501914cuda3std6ranges3__45__cpo4sizeE,(_ZN34_INTERNAL_9dcd3a82_4_k_cu_764501916thrust24THRUST_300001_SM_1000_NS12placeholders2_2E - _ZN34_INTERNAL_9dcd3a82_4_k_cu_764501914cuda3std6ranges3__45__cpo4sizeE)
_ZN34_INTERNAL_9dcd3a82_4_k_cu_764501914cuda3std6ranges3__45__cpo4sizeE:
	.zero		1
	.type		_ZN34_INTERNAL_9dcd3a82_4_k_cu_764501916thrust24THRUST_300001_SM_1000_NS12placeholders2_2E,@object
	.size		_ZN34_INTERNAL_9dcd3a82_4_k_cu_764501916thrust24THRUST_300001_SM_1000_NS12placeholders2_2E,(_ZN34_INTERNAL_9dcd3a82_4_k_cu_764501914cuda3std3__45__cpo6cbeginE - _ZN34_INTERNAL_9dcd3a82_4_k_cu_764501916thrust24THRUST_300001_SM_1000_NS12placeholders2_2E)
_ZN34_INTERNAL_9dcd3a82_4_k_cu_764501916thrust24THRUST_300001_SM_1000_NS12placeholders2_2E:
	.zero		1
	.type		_ZN34_INTERNAL_9dcd3a82_4_k_cu_764501914cuda3std3__45__cpo6cbeginE,@object
	.size		_ZN34_INTERNAL_9dcd3a82_4_k_cu_764501914cuda3std3__45__cpo6cbeginE,(_ZN34_INTERNAL_9dcd3a82_4_k_cu_764501914cuda3std6ranges3__45__cpo6cbeginE - _ZN34_INTERNAL_9dcd3a82_4_k_cu_764501914cuda3std3__45__cpo6cbeginE)
_ZN34_INTERNAL_9dcd3a82_4_k_cu_764501914cuda3std3__45__cpo6cbeginE:
	.zero		1
	.type		_ZN34_INTERNAL_9dcd3a82_4_k_cu_764501914cuda3std6ranges3__45__cpo6cbeginE,@object
	.size		_ZN34_INTERNAL_9dcd3a82_4_k_cu_764501914cuda3std6ranges3__45__cpo6cbeginE,(_ZN34_INTERNAL_9dcd3a82_4_k_cu_764501916thrust24THRUST_300001_SM_1000_NS12placeholders2_6E - _ZN34_INTERNAL_9dcd3a82_4_k_cu_764501914cuda3std6ranges3__45__cpo6cbeginE)
_ZN34_INTERNAL_9dcd3a82_4_k_cu_764501914cuda3std6ranges3__45__cpo6cbeginE:
	.zero		1
	.type		_ZN34_INTERNAL_9dcd3a82_4_k_cu_764501916thrust24THRUST_300001_SM_1000_NS12placeholders2_6E,@object
	.size		_ZN34_INTERNAL_9dcd3a82_4_k_cu_764501916thrust24THRUST_300001_SM_1000_NS12placeholders2_6E,(_ZN34_INTERNAL_9dcd3a82_4_k_cu_764501914cuda3std3__45__cpo7crbeginE - _ZN34_INTERNAL_9dcd3a82_4_k_cu_764501916thrust24THRUST_300001_SM_1000_NS12placeholders2_6E)
_ZN34_INTERNAL_9dcd3a82_4_k_cu_764501916thrust24THRUST_300001_SM_1000_NS12placeholders2_6E:
	.zero		1
	.type		_ZN34_INTERNAL_9dcd3a82_4_k_cu_764501914cuda3std3__45__cpo7crbeginE,@object
	.size		_ZN34_INTERNAL_9dcd3a82_4_k_cu_764501914cuda3std3__45__cpo7crbeginE,(_ZN34_INTERNAL_9dcd3a82_4_k_cu_764501914cuda3std6ranges3__45__cpo4nextE - _ZN34_INTERNAL_9dcd3a82_4_k_cu_764501914cuda3std3__45__cpo7crbeginE)
_ZN34_INTERNAL_9dcd3a82_4_k_cu_764501914cuda3std3__45__cpo7crbeginE:
	.zero		1
	.type		_ZN34_INTERNAL_9dcd3a82_4_k_cu_764501914cuda3std6ranges3__45__cpo4nextE,@object
	.size		_ZN34_INTERNAL_9dcd3a82_4_k_cu_764501914cuda3std6ranges3__45__cpo4nextE,(_ZN34_INTERNAL_9dcd3a82_4_k_cu_764501914cuda3std6ranges3__45__cpo4swapE - _ZN34_INTERNAL_9dcd3a82_4_k_cu_764501914cuda3std6ranges3__45__cpo4nextE)
_ZN34_INTERNAL_9dcd3a82_4_k_cu_764501914cuda3std6ranges3__45__cpo4nextE:
	.zero		1
	.type		_ZN34_INTERNAL_9dcd3a82_4_k_cu_764501914cuda3std6ranges3__45__cpo4swapE,@object
	.size		_ZN34_INTERNAL_9dcd3a82_4_k_cu_764501914cuda3std6ranges3__45__cpo4swapE,(_ZN34_INTERNAL_9dcd3a82_4_k_cu_764501916thrust24THRUST_300001_SM_1000_NS8cuda_cub10par_nosyncE - _ZN34_INTERNAL_9dcd3a82_4_k_cu_764501914cuda3std6ranges3__45__cpo4swapE)
_ZN34_INTERNAL_9dcd3a82_4_k_cu_764501914cuda3std6ranges3__45__cpo4swapE:
	.zero		1
	.type		_ZN34_INTERNAL_9dcd3a82_4_k_cu_764501916thrust24THRUST_300001_SM_1000_NS8cuda_cub10par_nosyncE,@object
	.size		_ZN34_INTERNAL_9dcd3a82_4_k_cu_764501916thrust24THRUST_300001_SM_1000_NS8cuda_cub10par_nosyncE,(_ZN34_INTERNAL_9dcd3a82_4_k_cu_764501916thrust24THRUST_300001_SM_1000_NS3seqE - _ZN34_INTERNAL_9dcd3a82_4_k_cu_764501916thrust24THRUST_300001_SM_1000_NS8cuda_cub10par_nosyncE)
_ZN34_INTERNAL_9dcd3a82_4_k_cu_764501916thrust24THRUST_300001_SM_1000_NS8cuda_cub10par_nosyncE:
	.zero		1
	.type		_ZN34_INTERNAL_9dcd3a82_4_k_cu_764501916thrust24THRUST_300001_SM_1000_NS3seqE,@object
	.size		_ZN34_INTERNAL_9dcd3a82_4_k_cu_764501916thrust24THRUST_300001_SM_1000_NS3seqE,(_ZN34_INTERNAL_9dcd3a82_4_k_cu_764501914cuda3std3__420unreachable_sentinelE - _ZN34_INTERNAL_9dcd3a82_4_k_cu_764501916thrust24THRUST_300001_SM_1000_NS3seqE)
_ZN34_INTERNAL_9dcd3a82_4_k_cu_764501916thrust24THRUST_300001_SM_1000_NS3seqE:
	.zero		1
	.type		_ZN34_INTERNAL_9dcd3a82_4_k_cu_764501914cuda3std3__420unreachable_sentinelE,@object
	.size		_ZN34_INTERNAL_9dcd3a82_4_k_cu_764501914cuda3std3__420unreachable_sentinelE,(_ZN34_INTERNAL_9dcd3a82_4_k_cu_764501914cuda3std6ranges3__45__cpo5ssizeE - _ZN34_INTERNAL_9dcd3a82_4_k_cu_764501914cuda3std3__420unreachable_sentinelE)
_ZN34_INTERNAL_9dcd3a82_4_k_cu_764501914cuda3std3__420unreachable_sentinelE:
	.zero		1
	.type		_ZN34_INTERNAL_9dcd3a82_4_k_cu_764501914cuda3std6ranges3__45__cpo5ssizeE,@object
	.size		_ZN34_INTERNAL_9dcd3a82_4_k_cu_764501914cuda3std6ranges3__45__cpo5ssizeE,(_ZN34_INTERNAL_9dcd3a82_4_k_cu_764501916thrust24THRUST_300001_SM_1000_NS12placeholders2_3E - _ZN34_INTERNAL_9dcd3a82_4_k_cu_764501914cuda3std6ranges3__45__cpo5ssizeE)
_ZN34_INTERNAL_9dcd3a82_4_k_cu_764501914cuda3std6ranges3__45__cpo5ssizeE:
	.zero		1
	.type		_ZN34_INTERNAL_9dcd3a82_4_k_cu_764501916thrust24THRUST_300001_SM_1000_NS12placeholders2_3E,@object
	.size		_ZN34_INTERNAL_9dcd3a82_4_k_cu_764501916thrust24THRUST_300001_SM_1000_NS12placeholders2_3E,(_ZN34_INTERNAL_9dcd3a82_4_k_cu_764501914cuda3std3__45__cpo4cendE - _ZN34_INTERNAL_9dcd3a82_4_k_cu_764501916thrust24THRUST_300001_SM_1000_NS12placeholders2_3E)
_ZN34_INTERNAL_9dcd3a82_4_k_cu_764501916thrust24THRUST_300001_SM_1000_NS12placeholders2_3E:
	.zero		1
	.type		_ZN34_INTERNAL_9dcd3a82_4_k_cu_764501914cuda3std3__45__cpo4cendE,@object
	.size		_ZN34_INTERNAL_9dcd3a82_4_k_cu_764501914cuda3std3__45__cpo4cendE,(_ZN34_INTERNAL_9dcd3a82_4_k_cu_764501914cuda3std6ranges3__45__cpo4cendE - _ZN34_INTERNAL_9dcd3a82_4_k_cu_764501914cuda3std3__45__cpo4cendE)
_ZN34_INTERNAL_9dcd3a82_4_k_cu_764501914cuda3std3__45__cpo4cendE:
	.zero		1
	.type		_ZN34_INTERNAL_9dcd3a82_4_k_cu_764501914cuda3std6ranges3__45__cpo4cendE,@object
	.size		_ZN34_INTERNAL_9dcd3a82_4_k_cu_764501914cuda3std6ranges3__45__cpo4cendE,(_ZN34_INTERNAL_9dcd3a82_4_k_cu_764501916thrust24THRUST_300001_SM_1000_NS12placeholders2_7E - _ZN34_INTERNAL_9dcd3a82_4_k_cu_764501914cuda3std6ranges3__45__cpo4cendE)
_ZN34_INTERNAL_9dcd3a82_4_k_cu_764501914cuda3std6ranges3__45__cpo4cendE:
	.zero		1
	.type		_ZN34_INTERNAL_9dcd3a82_4_k_cu_764501916thrust24THRUST_300001_SM_1000_NS12placeholders2_7E,@object
	.size		_ZN34_INTERNAL_9dcd3a82_4_k_cu_764501916thrust24THRUST_300001_SM_1000_NS12placeholders2_7E,(_ZN34_INTERNAL_9dcd3a82_4_k_cu_764501914cuda3std3__45__cpo5crendE - _ZN34_INTERNAL_9dcd3a82_4_k_cu_764501916thrust24THRUST_300001_SM_1000_NS12placeholders2_7E)
_ZN34_INTERNAL_9dcd3a82_4_k_cu_764501916thrust24THRUST_300001_SM_1000_NS12placeholders2_7E:
	.zero		1
	.type		_ZN34_INTERNAL_9dcd3a82_4_k_cu_764501914cuda3std3__45__cpo5crendE,@object
	.size		_ZN34_INTERNAL_9dcd3a82_4_k_cu_764501914cuda3std3__45__cpo5crendE,(_ZN34_INTERNAL_9dcd3a82_4_k_cu_764501914cuda3std6ranges3__45__cpo4prevE - _ZN34_INTERNAL_9dcd3a82_4_k_cu_764501914cuda3std3__45__cpo5crendE)
_ZN34_INTERNAL_9dcd3a82_4_k_cu_764501914cuda3std3__45__cpo5crendE:
	.zero		1
	.type		_ZN34_INTERNAL_9dcd3a82_4_k_cu_764501914cuda3std6ranges3__45__cpo4prevE,@object
	.size		_ZN34_INTERNAL_9dcd3a82_4_k_cu_764501914cuda3std6ranges3__45__cpo4prevE,(_ZN34_INTERNAL_9dcd3a82_4_k_cu_764501914cuda3std6ranges3__45__cpo9iter_moveE - _ZN34_INTERNAL_9dcd3a82_4_k_cu_764501914cuda3std6ranges3__45__cpo4prevE)
_ZN34_INTERNAL_9dcd3a82_4_k_cu_764501914cuda3std6ranges3__45__cpo4prevE:
	.zero		1
	.type		_ZN34_INTERNAL_9dcd3a82_4_k_cu_764501914cuda3std6ranges3__45__cpo9iter_moveE,@object
	.size		_ZN34_INTERNAL_9dcd3a82_4_k_cu_764501914cuda3std6ranges3__45__cpo9iter_moveE,(_ZN34_INTERNAL_9dcd3a82_4_k_cu_764501916thrust24THRUST_300001_SM_1000_NS6system6detail10sequential3seqE - _ZN34_INTERNAL_9dcd3a82_4_k_cu_764501914cuda3std6ranges3__45__cpo9iter_moveE)
_ZN34_INTERNAL_9dcd3a82_4_k_cu_764501914cuda3std6ranges3__45__cpo9iter_moveE:
	.zero		1
	.type		_ZN34_INTERNAL_9dcd3a82_4_k_cu_764501916thrust24THRUST_300001_SM_1000_NS6system6detail10sequential3seqE,@object
	.size		_ZN34_INTERNAL_9dcd3a82_4_k_cu_764501916thrust24THRUST_300001_SM_1000_NS6system6detail10sequential3seqE,(_ZN34_INTERNAL_9dcd3a82_4_k_cu_764501916thrust24THRUST_300001_SM_1000_NS12placeholders2_9E - _ZN34_INTERNAL_9dcd3a82_4_k_cu_764501916thrust24THRUST_300001_SM_1000_NS6system6detail10sequential3seqE)
_ZN34_INTERNAL_9dcd3a82_4_k_cu_764501916thrust24THRUST_300001_SM_1000_NS6system6detail10sequential3seqE:
	.zero		1
	.type		_ZN34_INTERNAL_9dcd3a82_4_k_cu_764501916thrust24THRUST_300001_SM_1000_NS12placeholders2_9E,@object
	.size		_ZN34_INTERNAL_9dcd3a82_4_k_cu_764501916thrust24THRUST_300001_SM_1000_NS12placeholders2_9E,(_ZN34_INTERNAL_9dcd3a82_4_k_cu_764501914cuda3std3__419piecewise_constructE - _ZN34_INTERNAL_9dcd3a82_4_k_cu_764501916thrust24THRUST_300001_SM_1000_NS12placeholders2_9E)
_ZN34_INTERNAL_9dcd3a82_4_k_cu_764501916thrust24THRUST_300001_SM_1000_NS12placeholders2_9E:
	.zero		1
	.type		_ZN34_INTERNAL_9dcd3a82_4_k_cu_764501914cuda3std3__419piecewise_constructE,@object
	.size		_ZN34_INTERNAL_9dcd3a82_4_k_cu_764501914cuda3std3__419piecewise_constructE,(_ZN34_INTERNAL_9dcd3a82_4_k_cu_764501914cuda3std6ranges3__45__cpo5cdataE - _ZN34_INTERNAL_9dcd3a82_4_k_cu_764501914cuda3std3__419piecewise_constructE)
_ZN34_INTERNAL_9dcd3a82_4_k_cu_764501914cuda3std3__419piecewise_constructE:
	.zero		1
	.type		_ZN34_INTERNAL_9dcd3a82_4_k_cu_764501914cuda3std6ranges3__45__cpo5cdataE,@object
	.size		_ZN34_INTERNAL_9dcd3a82_4_k_cu_764501914cuda3std6ranges3__45__cpo5cdataE,(_ZN34_INTERNAL_9dcd3a82_4_k_cu_764501916thrust24THRUST_300001_SM_1000_NS12placeholders2_1E - _ZN34_INTERNAL_9dcd3a82_4_k_cu_764501914cuda3std6ranges3__45__cpo5cdataE)
_ZN34_INTERNAL_9dcd3a82_4_k_cu_764501914cuda3std6ranges3__45__cpo5cdataE:
	.zero		1
	.type		_ZN34_INTERNAL_9dcd3a82_4_k_cu_764501916thrust24THRUST_300001_SM_1000_NS12placeholders2_1E,@object
	.size		_ZN34_INTERNAL_9dcd3a82_4_k_cu_764501916thrust24THRUST_300001_SM_1000_NS12placeholders2_1E,(_ZN34_INTERNAL_9dcd3a82_4_k_cu_764501914cuda3std3__45__cpo3endE - _ZN34_INTERNAL_9dcd3a82_4_k_cu_764501916thrust24THRUST_300001_SM_1000_NS12placeholders2_1E)
_ZN34_INTERNAL_9dcd3a82_4_k_cu_764501916thrust24THRUST_300001_SM_1000_NS12placeholders2_1E:
	.zero		1
	.type		_ZN34_INTERNAL_9dcd3a82_4_k_cu_764501914cuda3std3__45__cpo3endE,@object
	.size		_ZN34_INTERNAL_9dcd3a82_4_k_cu_764501914cuda3std3__45__cpo3endE,(_ZN34_INTERNAL_9dcd3a82_4_k_cu_764501914cuda3std6ranges3__45__cpo3endE - _ZN34_INTERNAL_9dcd3a82_4_k_cu_764501914cuda3std3__45__cpo3endE)
_ZN34_INTERNAL_9dcd3a82_4_k_cu_764501914cuda3std3__45__cpo3endE:
	.zero		1
	.type		_ZN34_INTERNAL_9dcd3a82_4_k_cu_764501914cuda3std6ranges3__45__cpo3endE,@object
	.size		_ZN34_INTERNAL_9dcd3a82_4_k_cu_764501914cuda3std6ranges3__45__cpo3endE,(_ZN34_INTERNAL_9dcd3a82_4_k_cu_764501916thrust24THRUST_300001_SM_1000_NS12placeholders2_5E - _ZN34_INTERNAL_9dcd3a82_4_k_cu_764501914cuda3std6ranges3__45__cpo3endE)
_ZN34_INTERNAL_9dcd3a82_4_k_cu_764501914cuda3std6ranges3__45__cpo3endE:
	.zero		1
	.type		_ZN34_INTERNAL_9dcd3a82_4_k_cu_764501916thrust24THRUST_300001_SM_1000_NS12placeholders2_5E,@object
	.size		_ZN34_INTERNAL_9dcd3a82_4_k_cu_764501916thrust24THRUST_300001_SM_1000_NS12placeholders2_5E,(_ZN34_INTERNAL_9dcd3a82_4_k_cu_764501914cuda3std3__45__cpo4rendE - _ZN34_INTERNAL_9dcd3a82_4_k_cu_764501916thrust24THRUST_300001_SM_1000_NS12placeholders2_5E)
_ZN34_INTERNAL_9dcd3a82_4_k_cu_764501916thrust24THRUST_300001_SM_1000_NS12placeholders2_5E:
	.zero		1
	.type		_ZN34_INTERNAL_9dcd3a82_4_k_cu_764501914cuda3std3__45__cpo4rendE,@object
	.size		_ZN34_INTERNAL_9dcd3a82_4_k_cu_764501914cuda3std3__45__cpo4rendE,(_ZN34_INTERNAL_9dcd3a82_4_k_cu_764501914cuda3std6ranges3__45__cpo9iter_swapE - _ZN34_INTERNAL_9dcd3a82_4_k_cu_764501914cuda3std3__45__cpo4rendE)
_ZN34_INTERNAL_9dcd3a82_4_k_cu_764501914cuda3std3__45__cpo4rendE:
	.zero		1
	.type		_ZN34_INTERNAL_9dcd3a82_4_k_cu_764501914cuda3std6ranges3__45__cpo9iter_swapE,@object
	.size		_ZN34_INTERNAL_9dcd3a82_4_k_cu_764501914cuda3std6ranges3__45__cpo9iter_swapE,(_ZN34_INTERNAL_9dcd3a82_4_k_cu_764501914cuda3std3__48unexpectE - _ZN34_INTERNAL_9dcd3a82_4_k_cu_764501914cuda3std6ranges3__45__cpo9iter_swapE)
_ZN34_INTERNAL_9dcd3a82_4_k_cu_764501914cuda3std6ranges3__45__cpo9iter_swapE:
	.zero		1
	.type		_ZN34_INTERNAL_9dcd3a82_4_k_cu_764501914cuda3std3__48unexpectE,@object
	.size		_ZN34_INTERNAL_9dcd3a82_4_k_cu_764501914cuda3std3__48unexpectE,(_ZN34_INTERNAL_9dcd3a82_4_k_cu_764501916thrust24THRUST_300001_SM_1000_NS8cuda_cub3parE - _ZN34_INTERNAL_9dcd3a82_4_k_cu_764501914cuda3std3__48unexpectE)
_ZN34_INTERNAL_9dcd3a82_4_k_cu_764501914cuda3std3__48unexpectE:
	.zero		1
	.type		_ZN34_INTERNAL_9dcd3a82_4_k_cu_764501916thrust24THRUST_300001_SM_1000_NS8cuda_cub3parE,@object
	.size		_ZN34_INTERNAL_9dcd3a82_4_k_cu_764501916thrust24THRUST_300001_SM_1000_NS8cuda_cub3parE,(.L_29 - _ZN34_INTERNAL_9dcd3a82_4_k_cu_764501916thrust24THRUST_300001_SM_1000_NS8cuda_cub3parE)
_ZN34_INTERNAL_9dcd3a82_4_k_cu_764501916thrust24THRUST_300001_SM_1000_NS8cuda_cub3parE:
	.zero		1
.L_29:


//--------------------- .nv.shared.nth_value_by_pixel_shared_quicksort --------------------------
	.section	.nv.shared.nth_value_by_pixel_shared_quicksort,"aw",@nobits
	.sectionflags	@""
	.align	16
	.zero		1024


//--------------------- .nv.shared.nth_value_by_pixel --------------------------
	.section	.nv.shared.nth_value_by_pixel,"aw",@nobits
	.sectionflags	@""
	.align	16
	.zero		1024


//--------------------- .nv.shared.nth_value_by_pixel_search_sort_dynamic --------------------------
	.section	.nv.shared.nth_value_by_pixel_search_sort_dynamic,"aw",@nobits
	.sectionflags	@""
	.align	16
	.zero		1024


//--------------------- .nv.shared.nth_value_by_pixel_search_sort --------------------------
	.section	.nv.shared.nth_value_by_pixel_search_sort,"aw",@nobits
	.sectionflags	@""
	.align	16
.nv.shared.nth_value_by_pixel_search_sort:
	.zero		1536


//--------------------- .nv.shared.subtract_b_from_a --------------------------
	.section	.nv.shared.subtract_b_from_a,"aw",@nobits
	.sectionflags	@""
	.align	16
	.zero		1024


//--------------------- .nv.shared.update_frame   --------------------------
	.section	.nv.shared.update_frame,"aw",@nobits
	.sectionflags	@""
	.align	16
	.zero		1024


//--------------------- .nv.shared.clear_frames   --------------------------
	.section	.nv.shared.clear_frames,"aw",@nobits
	.sectionflags	@""
	.align	16
	.zero		1024


//--------------------- .nv.constant0._ZN3cub18CUB_300001_SM_10006detail11EmptyKernelIvEEvv --------------------------
	.section	.nv.constant0._ZN3cub18CUB_300001_SM_10006detail11EmptyKernelIvEEvv,"a",@progbits
	.sectionflags	@""
	.align	4
.nv.constant0._ZN3cub18CUB_300001_SM_10006detail11EmptyKernelIvEEvv:
	.zero		896


//--------------------- .nv.constant0.nth_value_by_pixel_shared_quicksort --------------------------
	.section	.nv.constant0.nth_value_by_pixel_shared_quicksort,"a",@progbits
	.sectionflags	@""
	.align	4
.nv.constant0.nth_value_by_pixel_shared_quicksort:
	.zero		920


//--------------------- .nv.constant0.nth_value_by_pixel --------------------------
	.section	.nv.constant0.nth_value_by_pixel,"a",@progbits
	.sectionflags	@""
	.align	4
.nv.constant0.nth_value_by_pixel:
	.zero		920


//--------------------- .nv.constant0.nth_value_by_pixel_search_sort_dynamic --------------------------
	.section	.nv.constant0.nth_value_by_pixel_search_sort_dynamic,"a",@progbits
	.sectionflags	@""
	.align	4
.nv.constant0.nth_value_by_pixel_search_sort_dynamic:
	.zero		928


//--------------------- .nv.constant0.nth_value_by_pixel_search_sort --------------------------
	.section	.nv.constant0.nth_value_by_pixel_search_sort,"a",@progbits
	.sectionflags	@""
	.align	4
.nv.constant0.nth_value_by_pixel_search_sort:
	.zero		920


//--------------------- .nv.constant0.subtract_b_from_a --------------------------
	.section	.nv.constant0.subtract_b_from_a,"a",@progbits
	.sectionflags	@""
	.align	4
.nv.constant0.subtract_b_from_a:
	.zero		912


//--------------------- .nv.constant0.update_frame --------------------------
	.section	.nv.constant0.update_frame,"a",@progbits
	.sectionflags	@""
	.align	4
.nv.constant0.update_frame:
	.zero		920


//--------------------- .nv.constant0.clear_frames --------------------------
	.section	.nv.constant0.clear_frames,"a",@progbits
	.sectionflags	@""
	.align	4
.nv.constant0.clear_frames:
	.zero		912


//--------------------- SYMBOLS --------------------------

	.type		.nv.reservedSmem.offset0,@object
	.size		.nv.reservedSmem.offset0,0x4
	.type		.nv.reservedSmem.cap,@object
	.size		.nv.reservedSmem.cap,0x4
